//
// Generated by NVIDIA NVVM Compiler
//
// Compiler Build ID: CL-36424714
// Cuda compilation tools, release 13.0, V13.0.88
// Based on NVVM 20.0.0
//

.version 9.0
.target sm_100
.address_size 64

	// .globl	_Z18basic_merge_kernelPiiS_iS_

.visible .entry _Z18basic_merge_kernelPiiS_iS_(
	.param .u64 .ptr .align 1 _Z18basic_merge_kernelPiiS_iS__param_0,
	.param .u32 _Z18basic_merge_kernelPiiS_iS__param_1,
	.param .u64 .ptr .align 1 _Z18basic_merge_kernelPiiS_iS__param_2,
	.param .u32 _Z18basic_merge_kernelPiiS_iS__param_3,
	.param .u64 .ptr .align 1 _Z18basic_merge_kernelPiiS_iS__param_4
)
{
	.reg .pred 	%p<52>;
	.reg .b32 	%r<169>;
	.reg .b32 	%f<5>;
	.reg .b64 	%rd<88>;

	ld.param.u64 	%rd25, [_Z18basic_merge_kernelPiiS_iS__param_0];
	ld.param.u32 	%r70, [_Z18basic_merge_kernelPiiS_iS__param_1];
	ld.param.u64 	%rd26, [_Z18basic_merge_kernelPiiS_iS__param_2];
	ld.param.u32 	%r71, [_Z18basic_merge_kernelPiiS_iS__param_3];
	ld.param.u64 	%rd27, [_Z18basic_merge_kernelPiiS_iS__param_4];
	cvta.to.global.u64 	%rd1, %rd27;
	cvta.to.global.u64 	%rd2, %rd26;
	cvta.to.global.u64 	%rd3, %rd25;
	mov.u32 	%r72, %tid.x;
	mov.u32 	%r73, %ctaid.x;
	mov.u32 	%r74, %ntid.x;
	mad.lo.s32 	%r75, %r73, %r74, %r72;
	add.s32 	%r76, %r71, %r70;
	cvt.rn.f32.s32 	%f1, %r76;
	mov.u32 	%r77, %nctaid.x;
	mul.lo.s32 	%r78, %r74, %r77;
	cvt.rn.f32.u32 	%f2, %r78;
	div.rn.f32 	%f3, %f1, %f2;
	cvt.rpi.f32.f32 	%f4, %f3;
	cvt.rzi.s32.f32 	%r79, %f4;
	mul.lo.s32 	%r1, %r79, %r75;
	add.s32 	%r80, %r1, %r79;
	min.s32 	%r2, %r80, %r76;
	min.s32 	%r142, %r1, %r70;
	sub.s32 	%r143, %r1, %r142;
	setp.lt.s32 	%p3, %r1, %r71;
	sub.s32 	%r81, %r1, %r71;
	selp.b32 	%r144, 0, %r81, %p3;
	setp.lt.s32 	%p4, %r1, %r70;
	sub.s32 	%r82, %r1, %r70;
	selp.b32 	%r145, 0, %r82, %p4;
$L__BB0_1:
	mov.u32 	%r10, %r142;
	mov.u32 	%r9, %r143;
	setp.lt.s32 	%p5, %r10, 1;
	setp.ge.s32 	%p6, %r9, %r71;
	or.pred  	%p7, %p5, %p6;
	@%p7 bra 	$L__BB0_4;
	add.s32 	%r83, %r10, -1;
	mul.wide.u32 	%rd28, %r83, 4;
	add.s64 	%rd29, %rd3, %rd28;
	ld.global.u32 	%r84, [%rd29];
	mul.wide.s32 	%rd30, %r9, 4;
	add.s64 	%rd31, %rd2, %rd30;
	ld.global.u32 	%r85, [%rd31];
	setp.le.s32 	%p8, %r84, %r85;
	@%p8 bra 	$L__BB0_4;
	sub.s32 	%r92, %r10, %r144;
	add.s32 	%r93, %r92, 1;
	shr.s32 	%r94, %r93, 1;
	add.s32 	%r143, %r94, %r9;
	sub.s32 	%r142, %r10, %r94;
	mov.pred 	%p50, 0;
	mov.u32 	%r145, %r9;
	bra.uni 	$L__BB0_7;
$L__BB0_4:
	setp.lt.s32 	%p10, %r9, 1;
	setp.ge.s32 	%p11, %r10, %r70;
	mov.pred 	%p50, -1;
	or.pred  	%p12, %p10, %p11;
	mov.u32 	%r142, %r10;
	mov.u32 	%r143, %r9;
	@%p12 bra 	$L__BB0_7;
	add.s32 	%r86, %r9, -1;
	mul.wide.u32 	%rd32, %r86, 4;
	add.s64 	%rd33, %rd2, %rd32;
	ld.global.u32 	%r87, [%rd33];
	mul.wide.s32 	%rd34, %r10, 4;
	add.s64 	%rd35, %rd3, %rd34;
	ld.global.u32 	%r88, [%rd35];
	setp.le.s32 	%p14, %r87, %r88;
	mov.u32 	%r142, %r10;
	mov.u32 	%r143, %r9;
	@%p14 bra 	$L__BB0_7;
	sub.s32 	%r89, %r9, %r145;
	add.s32 	%r90, %r89, 1;
	shr.s32 	%r91, %r90, 1;
	add.s32 	%r142, %r91, %r10;
	sub.s32 	%r143, %r9, %r91;
	mov.pred 	%p50, 0;
	mov.u32 	%r144, %r10;
$L__BB0_7:
	not.pred 	%p17, %p50;
	@%p17 bra 	$L__BB0_1;
	min.s32 	%r150, %r2, %r70;
	sub.s32 	%r151, %r2, %r150;
	setp.lt.s32 	%p18, %r2, %r71;
	sub.s32 	%r95, %r2, %r71;
	selp.b32 	%r152, 0, %r95, %p18;
	setp.lt.s32 	%p19, %r2, %r70;
	sub.s32 	%r96, %r2, %r70;
	selp.b32 	%r153, 0, %r96, %p19;
$L__BB0_9:
	mov.u32 	%r26, %r150;
	mov.u32 	%r25, %r151;
	setp.lt.s32 	%p20, %r26, 1;
	setp.ge.s32 	%p21, %r25, %r71;
	or.pred  	%p22, %p20, %p21;
	@%p22 bra 	$L__BB0_12;
	add.s32 	%r97, %r26, -1;
	mul.wide.u32 	%rd36, %r97, 4;
	add.s64 	%rd37, %rd3, %rd36;
	ld.global.u32 	%r98, [%rd37];
	mul.wide.s32 	%rd38, %r25, 4;
	add.s64 	%rd39, %rd2, %rd38;
	ld.global.u32 	%r99, [%rd39];
	setp.le.s32 	%p23, %r98, %r99;
	@%p23 bra 	$L__BB0_12;
	sub.s32 	%r106, %r26, %r152;
	add.s32 	%r107, %r106, 1;
	shr.s32 	%r108, %r107, 1;
	add.s32 	%r151, %r108, %r25;
	sub.s32 	%r150, %r26, %r108;
	mov.pred 	%p51, 0;
	mov.u32 	%r153, %r25;
	bra.uni 	$L__BB0_15;
$L__BB0_12:
	setp.lt.s32 	%p25, %r25, 1;
	setp.ge.s32 	%p26, %r26, %r70;
	mov.pred 	%p51, -1;
	or.pred  	%p27, %p25, %p26;
	mov.u32 	%r150, %r26;
	mov.u32 	%r151, %r25;
	@%p27 bra 	$L__BB0_15;
	add.s32 	%r100, %r25, -1;
	mul.wide.u32 	%rd40, %r100, 4;
	add.s64 	%rd41, %rd2, %rd40;
	ld.global.u32 	%r101, [%rd41];
	mul.wide.s32 	%rd42, %r26, 4;
	add.s64 	%rd43, %rd3, %rd42;
	ld.global.u32 	%r102, [%rd43];
	setp.le.s32 	%p29, %r101, %r102;
	mov.u32 	%r150, %r26;
	mov.u32 	%r151, %r25;
	@%p29 bra 	$L__BB0_15;
	sub.s32 	%r103, %r25, %r153;
	add.s32 	%r104, %r103, 1;
	shr.s32 	%r105, %r104, 1;
	add.s32 	%r150, %r105, %r26;
	sub.s32 	%r151, %r25, %r105;
	mov.pred 	%p51, 0;
	mov.u32 	%r152, %r26;
$L__BB0_15:
	not.pred 	%p32, %p51;
	@%p32 bra 	$L__BB0_9;
	sub.s32 	%r35, %r1, %r142;
	sub.s32 	%r36, %r150, %r142;
	add.s32 	%r110, %r35, %r150;
	sub.s32 	%r37, %r2, %r110;
	min.s32 	%r111, %r36, %r37;
	setp.lt.s32 	%p33, %r111, 1;
	mov.b32 	%r157, 0;
	mov.u32 	%r158, %r157;
	mov.u32 	%r159, %r157;
	@%p33 bra 	$L__BB0_19;
	mul.wide.s32 	%rd44, %r1, 4;
	add.s64 	%rd4, %rd1, %rd44;
	mul.wide.s32 	%rd45, %r35, 4;
	add.s64 	%rd5, %rd2, %rd45;
	mul.wide.s32 	%rd46, %r142, 4;
	add.s64 	%rd6, %rd3, %rd46;
	mov.b32 	%r159, 0;
	mov.u32 	%r158, %r159;
	mov.u32 	%r157, %r159;
$L__BB0_18:
	mul.wide.u32 	%rd47, %r157, 4;
	add.s64 	%rd48, %rd6, %rd47;
	ld.global.u32 	%r113, [%rd48];
	mul.wide.u32 	%rd49, %r158, 4;
	add.s64 	%rd50, %rd5, %rd49;
	ld.global.u32 	%r115, [%rd50];
	setp.ge.s32 	%p34, %r113, %r115;
	setp.lt.s32 	%p35, %r113, %r115;
	selp.u32 	%r117, 1, 0, %p35;
	add.s32 	%r157, %r157, %r117;
	selp.u32 	%r118, 1, 0, %p34;
	add.s32 	%r158, %r158, %r118;
	min.s32 	%r119, %r113, %r115;
	mul.wide.u32 	%rd51, %r159, 4;
	add.s64 	%rd52, %rd4, %rd51;
	st.global.u32 	[%rd52], %r119;
	add.s32 	%r159, %r159, 1;
	setp.lt.s32 	%p36, %r157, %r36;
	setp.lt.s32 	%p37, %r158, %r37;
	and.pred  	%p38, %p36, %p37;
	@%p38 bra 	$L__BB0_18;
$L__BB0_19:
	setp.eq.s32 	%p39, %r157, %r36;
	@%p39 bra 	$L__BB0_27;
	setp.ge.s32 	%p40, %r157, %r36;
	@%p40 bra 	$L__BB0_34;
	add.s32 	%r47, %r157, %r142;
	sub.s32 	%r120, %r150, %r47;
	and.b32  	%r48, %r120, 3;
	setp.eq.s32 	%p41, %r48, 0;
	@%p41 bra 	$L__BB0_24;
	mul.wide.s32 	%rd53, %r1, 4;
	mul.wide.u32 	%rd54, %r159, 4;
	add.s64 	%rd55, %rd53, %rd54;
	add.s64 	%rd84, %rd1, %rd55;
	mul.wide.u32 	%rd56, %r157, 4;
	add.s64 	%rd57, %rd3, %rd56;
	mul.wide.s32 	%rd58, %r142, 4;
	add.s64 	%rd83, %rd57, %rd58;
	neg.s32 	%r160, %r48;
	add.s32 	%r159, %r159, %r48;
	add.s32 	%r157, %r157, %r48;
$L__BB0_23:
	.pragma "nounroll";
	ld.global.u32 	%r121, [%rd83];
	st.global.u32 	[%rd84], %r121;
	add.s64 	%rd84, %rd84, 4;
	add.s64 	%rd83, %rd83, 4;
	add.s32 	%r160, %r160, 1;
	setp.ne.s32 	%p42, %r160, 0;
	@%p42 bra 	$L__BB0_23;
$L__BB0_24:
	sub.s32 	%r122, %r47, %r150;
	setp.gt.u32 	%p43, %r122, -4;
	@%p43 bra 	$L__BB0_34;
	mul.wide.s32 	%rd59, %r142, 4;
	add.s64 	%rd60, %rd3, %rd59;
	add.s64 	%rd13, %rd60, 8;
	mul.wide.s32 	%rd61, %r1, 4;
	mul.wide.u32 	%rd62, %r159, 4;
	add.s64 	%rd63, %rd61, %rd62;
	add.s64 	%rd64, %rd63, %rd1;
	add.s64 	%rd87, %rd64, 8;
$L__BB0_26:
	mul.wide.s32 	%rd65, %r157, 4;
	add.s64 	%rd66, %rd13, %rd65;
	ld.global.u32 	%r123, [%rd66+-8];
	st.global.u32 	[%rd87+-8], %r123;
	ld.global.u32 	%r124, [%rd66+-4];
	st.global.u32 	[%rd87+-4], %r124;
	ld.global.u32 	%r125, [%rd66];
	st.global.u32 	[%rd87], %r125;
	add.s32 	%r157, %r157, 4;
	ld.global.u32 	%r126, [%rd66+4];
	st.global.u32 	[%rd87+4], %r126;
	add.s64 	%rd87, %rd87, 16;
	setp.lt.s32 	%p44, %r157, %r36;
	@%p44 bra 	$L__BB0_26;
	bra.uni 	$L__BB0_34;
$L__BB0_27:
	setp.ge.s32 	%p45, %r158, %r37;
	@%p45 bra 	$L__BB0_34;
	add.s32 	%r127, %r1, %r158;
	add.s32 	%r56, %r2, %r142;
	add.s32 	%r128, %r127, %r150;
	sub.s32 	%r129, %r56, %r128;
	and.b32  	%r57, %r129, 3;
	setp.eq.s32 	%p46, %r57, 0;
	mov.u32 	%r166, %r158;
	@%p46 bra 	$L__BB0_31;
	mul.wide.s32 	%rd67, %r1, 4;
	mul.wide.u32 	%rd68, %r159, 4;
	add.s64 	%rd69, %rd67, %rd68;
	add.s64 	%rd85, %rd1, %rd69;
	add.s64 	%rd70, %rd2, %rd67;
	mul.wide.s32 	%rd71, %r142, 4;
	sub.s64 	%rd16, %rd70, %rd71;
	neg.s32 	%r163, %r57;
	add.s32 	%r159, %r159, %r57;
	mov.u32 	%r166, %r158;
$L__BB0_30:
	.pragma "nounroll";
	mul.wide.s32 	%rd72, %r166, 4;
	add.s64 	%rd73, %rd16, %rd72;
	add.s32 	%r166, %r166, 1;
	ld.global.u32 	%r130, [%rd73];
	st.global.u32 	[%rd85], %r130;
	add.s64 	%rd85, %rd85, 4;
	add.s32 	%r163, %r163, 1;
	setp.ne.s32 	%p47, %r163, 0;
	@%p47 bra 	$L__BB0_30;
$L__BB0_31:
	sub.s32 	%r131, %r1, %r56;
	add.s32 	%r132, %r158, %r150;
	add.s32 	%r133, %r131, %r132;
	setp.gt.u32 	%p48, %r133, -4;
	@%p48 bra 	$L__BB0_34;
	mul.wide.s32 	%rd74, %r1, 4;
	add.s64 	%rd75, %rd74, %rd2;
	mul.wide.s32 	%rd76, %r142, 4;
	sub.s64 	%rd77, %rd75, %rd76;
	add.s64 	%rd19, %rd77, 8;
	mul.wide.u32 	%rd78, %r159, 4;
	add.s64 	%rd79, %rd74, %rd78;
	add.s64 	%rd80, %rd79, %rd1;
	add.s64 	%rd86, %rd80, 8;
$L__BB0_33:
	mul.wide.s32 	%rd81, %r166, 4;
	add.s64 	%rd82, %rd19, %rd81;
	ld.global.u32 	%r134, [%rd82+-8];
	st.global.u32 	[%rd86+-8], %r134;
	ld.global.u32 	%r135, [%rd82+-4];
	st.global.u32 	[%rd86+-4], %r135;
	ld.global.u32 	%r136, [%rd82];
	st.global.u32 	[%rd86], %r136;
	add.s32 	%r166, %r166, 4;
	ld.global.u32 	%r137, [%rd82+4];
	st.global.u32 	[%rd86+4], %r137;
	add.s64 	%rd86, %rd86, 16;
	setp.lt.s32 	%p49, %r166, %r37;
	@%p49 bra 	$L__BB0_33;
$L__BB0_34:
	ret;

}


// ===== COMPILED SASS (sm_100) =====

	.target	sm_100

	.elftype	@"ET_EXEC"


//--------------------- .note.nv.tkinfo           --------------------------
	.section	.note.nv.tkinfo,"",@"SHT_NOTE"
	.sectionflags	@"SHF_NOTE_NV_TKINFO"
	.tkinfo
        /*0018*/ 	.word	0x00000002
        /*0030*/ 	.string	""
        /*0030*/ 	.string	"ptxas"
        /*0030*/ 	.string	"Cuda compilation tools, release 13.0, V13.0.88"
        /*0030*/ 	.string	"Build cuda_13.0.r13.0/compiler.36424714_0"
        /*0030*/ 	.string	"-arch sm_100 -m 64 "



//--------------------- .note.nv.cuinfo           --------------------------
	.section	.note.nv.cuinfo,"",@"SHT_NOTE"
	.sectionflags	@"SHF_NOTE_NV_CUINFO"
        /*0018*/ 	.short	0x0002
        /*001a*/ 	.short	0x0064
        /*001c*/ 	.short	0x0082
	.zero		2


//--------------------- .nv.info                  --------------------------
	.section	.nv.info,"",@"SHT_CUDA_INFO"
	.align	4


	//----- nvinfo : EIATTR_REGCOUNT
	.align		4
        /*0000*/ 	.byte	0x04, 0x2f
        /*0002*/ 	.short	(.L_1 - .L_0)
	.align		4
.L_0:
        /*0004*/ 	.word	index@(_Z18basic_merge_kernelPiiS_iS_)
        /*0008*/ 	.word	0x0000001e


	//----- nvinfo : EIATTR_FRAME_SIZE
	.align		4
.L_1:
        /*000c*/ 	.byte	0x04, 0x11
        /*000e*/ 	.short	(.L_3 - .L_2)
	.align		4
.L_2:
        /*0010*/ 	.word	index@($__internal_0_$__cuda_sm3x_div_rn_noftz_f32_slowpath)
        /*0014*/ 	.word	0x00000000


	//----- nvinfo : EIATTR_FRAME_SIZE
	.align		4
.L_3:
        /*0018*/ 	.byte	0x04, 0x11
        /*001a*/ 	.short	(.L_5 - .L_4)
	.align		4
.L_4:
        /*001c*/ 	.word	index@(_Z18basic_merge_kernelPiiS_iS_)
        /*0020*/ 	.word	0x00000000


	//----- nvinfo : EIATTR_MIN_STACK_SIZE
	.align		4
.L_5:
        /*0024*/ 	.byte	0x04, 0x12
        /*0026*/ 	.short	(.L_7 - .L_6)
	.align		4
.L_6:
        /*0028*/ 	.word	index@(_Z18basic_merge_kernelPiiS_iS_)
        /*002c*/ 	.word	0x00000000
.L_7:


//--------------------- .nv.compat                --------------------------
	.section	.nv.compat,"",@"SHT_CUDA_COMPAT_INFO"
	.align	4
        /*0000*/ 	.byte	0x02, 0x09, 0x00, 0x00, 0x02, 0x02, 0x01, 0x00, 0x02, 0x05, 0x05, 0x00, 0x03, 0x07, 0x01, 0x01
        /*0010*/ 	.byte	0x02, 0x03, 0x00, 0x00, 0x02, 0x06, 0x01, 0x00, 0x04, 0x0b, 0x08, 0x00, 0x01, 0x00, 0x00, 0x00
        /*0020*/ 	.byte	0x00, 0x00, 0x00, 0x00


//--------------------- .nv.info._Z18basic_merge_kernelPiiS_iS_ --------------------------
	.section	.nv.info._Z18basic_merge_kernelPiiS_iS_,"",@"SHT_CUDA_INFO"
	.sectionflags	@""
	.align	4


	//----- nvinfo : EIATTR_CUDA_API_VERSION
	.align		4
        /*0000*/ 	.byte	0x04, 0x37
        /*0002*/ 	.short	(.L_9 - .L_8)
.L_8:
        /*0004*/ 	.word	0x00000082


	//----- nvinfo : EIATTR_KPARAM_INFO
	.align		4
.L_9:
        /*0008*/ 	.byte	0x04, 0x17
        /*000a*/ 	.short	(.L_11 - .L_10)
.L_10:
        /*000c*/ 	.word	0x00000000
        /*0010*/ 	.short	0x0004
        /*0012*/ 	.short	0x0020
        /*0014*/ 	.byte	0x00, 0xf5, 0x21, 0x00


	//----- nvinfo : EIATTR_KPARAM_INFO
	.align		4
.L_11:
        /*0018*/ 	.byte	0x04, 0x17
        /*001a*/ 	.short	(.L_13 - .L_12)
.L_12:
        /*001c*/ 	.word	0x00000000
        /*0020*/ 	.short	0x0003
        /*0022*/ 	.short	0x0018
        /*0024*/ 	.byte	0x00, 0xf0, 0x11, 0x00


	//----- nvinfo : EIATTR_KPARAM_INFO
	.align		4
.L_13:
        /*0028*/ 	.byte	0x04, 0x17
        /*002a*/ 	.short	(.L_15 - .L_14)
.L_14:
        /*002c*/ 	.word	0x00000000
        /*0030*/ 	.short	0x0002
        /*0032*/ 	.short	0x0010
        /*0034*/ 	.byte	0x00, 0xf5, 0x21, 0x00


	//----- nvinfo : EIATTR_KPARAM_INFO
	.align		4
.L_15:
        /*0038*/ 	.byte	0x04, 0x17
        /*003a*/ 	.short	(.L_17 - .L_16)
.L_16:
        /*003c*/ 	.word	0x00000000
        /*0040*/ 	.short	0x0001
        /*0042*/ 	.short	0x0008
        /*0044*/ 	.byte	0x00, 0xf0, 0x11, 0x00


	//----- nvinfo : EIATTR_KPARAM_INFO
	.align		4
.L_17:
        /*0048*/ 	.byte	0x04, 0x17
        /*004a*/ 	.short	(.L_19 - .L_18)
.L_18:
        /*004c*/ 	.word	0x00000000
        /*0050*/ 	.short	0x0000
        /*0052*/ 	.short	0x0000
        /*0054*/ 	.byte	0x00, 0xf5, 0x21, 0x00


	//----- nvinfo : EIATTR_SPARSE_MMA_MASK
	.align		4
.L_19:
        /*0058*/ 	.byte	0x03, 0x50
        /*005a*/ 	.short	0x0000


	//----- nvinfo : EIATTR_MAXREG_COUNT
	.align		4
        /*005c*/ 	.byte	0x03, 0x1b
        /*005e*/ 	.short	0x00ff


	//----- nvinfo : EIATTR_MERCURY_ISA_VERSION
	.align		4
        /*0060*/ 	.byte	0x03, 0x5f
        /*0062*/ 	.short	0x0101


	//----- nvinfo : EIATTR_VRC_CTA_INIT_COUNT
	.align		4
        /*0064*/ 	.byte	0x02, 0x4a
	.zero		1
	.zero		1


	//----- nvinfo : EIATTR_EXIT_INSTR_OFFSETS
	.align		4
        /*0068*/ 	.byte	0x04, 0x1c
        /*006a*/ 	.short	(.L_21 - .L_20)


	//   ....[0]....
.L_20:
        /*006c*/ 	.word	0x00000bc0


	//   ....[1]....
        /*0070*/ 	.word	0x00000de0


	//   ....[2]....
        /*0074*/ 	.word	0x000013e0


	//   ....[3]....
        /*0078*/ 	.word	0x00001480


	//   ....[4]....
        /*007c*/ 	.word	0x000014a0


	//   ....[5]....
        /*0080*/ 	.word	0x000016b0


	//   ....[6]....
        /*0084*/ 	.word	0x00001cd0


	//   ....[7]....
        /*0088*/ 	.word	0x00001d70


	//----- nvinfo : EIATTR_CRS_STACK_SIZE
	.align		4
.L_21:
        /*008c*/ 	.byte	0x04, 0x1e
        /*008e*/ 	.short	(.L_23 - .L_22)
.L_22:
        /*0090*/ 	.word	0x00000000


	//----- nvinfo : EIATTR_CBANK_PARAM_SIZE
	.align		4
.L_23:
        /*0094*/ 	.byte	0x03, 0x19
        /*0096*/ 	.short	0x0028


	//----- nvinfo : EIATTR_PARAM_CBANK
	.align		4
        /*0098*/ 	.byte	0x04, 0x0a
        /*009a*/ 	.short	(.L_25 - .L_24)
	.align		4
.L_24:
        /*009c*/ 	.word	index@(.nv.constant0._Z18basic_merge_kernelPiiS_iS_)
        /*00a0*/ 	.short	0x0380
        /*00a2*/ 	.short	0x0028


	//----- nvinfo : EIATTR_SW_WAR
	.align		4
.L_25:
        /*00a4*/ 	.byte	0x04, 0x36
        /*00a6*/ 	.short	(.L_27 - .L_26)
.L_26:
        /*00a8*/ 	.word	0x00000008
.L_27:


//--------------------- .nv.callgraph             --------------------------
	.section	.nv.callgraph,"",@"SHT_CUDA_CALLGRAPH"
	.align	4
	.sectionentsize	8
	.align		4
        /*0000*/ 	.word	0x00000000
	.align		4
        /*0004*/ 	.word	0xffffffff
	.align		4
        /*0008*/ 	.word	0x00000000
	.align		4
        /*000c*/ 	.word	0xfffffffe
	.align		4
        /*0010*/ 	.word	0x00000000
	.align		4
        /*0014*/ 	.word	0xfffffffd
	.align		4
        /*0018*/ 	.word	0x00000000
	.align		4
        /*001c*/ 	.word	0xfffffffc


//--------------------- .text._Z18basic_merge_kernelPiiS_iS_ --------------------------
	.section	.text._Z18basic_merge_kernelPiiS_iS_,"ax",@progbits
	.align	128
        .global         _Z18basic_merge_kernelPiiS_iS_
        .type           _Z18basic_merge_kernelPiiS_iS_,@function
        .size           _Z18basic_merge_kernelPiiS_iS_,(.L_x_42 - _Z18basic_merge_kernelPiiS_iS_)
        .other          _Z18basic_merge_kernelPiiS_iS_,@"STO_CUDA_ENTRY STV_DEFAULT"
_Z18basic_merge_kernelPiiS_iS_:
.text._Z18basic_merge_kernelPiiS_iS_:
[----:B------:R-:W-:Y:S08]  /*0000*/  LDC R1, c[0x0][0x37c] ;  /* 0x0000df00ff017b82 */ /* 0x000ff00000000800 */
[----:B------:R-:W0:Y:S01]  /*0010*/  LDC R7, c[0x0][0x360] ;  /* 0x0000d800ff077b82 */ /* 0x000e220000000800 */
[----:B------:R-:W0:Y:S01]  /*0020*/  LDCU UR5, c[0x0][0x370] ;  /* 0x00006e00ff0577ac */ /* 0x000e220008000800 */
[----:B------:R-:W1:Y:S01]  /*0030*/  S2R R4, SR_TID.X ;  /* 0x0000000000047919 */ /* 0x000e620000002100 */
[----:B------:R-:W2:Y:S05]  /*0040*/  LDCU UR4, c[0x0][0x398] ;  /* 0x00007300ff0477ac */ /* 0x000eaa0008000800 */
[----:B------:R-:W1:Y:S01]  /*0050*/  S2UR UR6, SR_CTAID.X ;  /* 0x00000000000679c3 */ /* 0x000e620000002500 */
[----:B0-----:R-:W-:Y:S01]  /*0060*/  IMAD R0, R7, UR5, RZ ;  /* 0x0000000507007c24 */ /* 0x001fe2000f8e02ff */
[----:B------:R-:W2:Y:S04]  /*0070*/  LDCU UR5, c[0x0][0x388] ;  /* 0x00007100ff0577ac */ /* 0x000ea80008000800 */
[----:B------:R-:W-:-:S04]  /*0080*/  I2FP.F32.U32 R3, R0 ;  /* 0x0000000000037245 */ /* 0x000fc80000201000 */
[----:B------:R-:W0:Y:S01]  /*0090*/  MUFU.RCP R2, R3 ;  /* 0x0000000300027308 */ /* 0x000e220000001000 */
[----:B-1----:R-:W-:Y:S01]  /*00a0*/  IMAD R4, R7, UR6, R4 ;  /* 0x0000000607047c24 */ /* 0x002fe2000f8e0204 */
[----:B--2---:R-:W-:-:S06]  /*00b0*/  UIADD3 UR4, UPT, UPT, UR4, UR5, URZ ;  /* 0x0000000504047290 */ /* 0x004fcc000fffe0ff */
[----:B------:R-:W-:Y:S01]  /*00c0*/  I2FP.F32.S32 R0, UR4 ;  /* 0x0000000400007c45 */ /* 0x000fe20008201400 */
[----:B0-----:R-:W-:-:S03]  /*00d0*/  FFMA R5, -R3, R2, 1 ;  /* 0x3f80000003057423 */ /* 0x001fc60000000102 */
[----:B------:R-:W0:Y:S01]  /*00e0*/  FCHK P0, R0, R3 ;  /* 0x0000000300007302 */ /* 0x000e220000000000 */
[----:B------:R-:W-:-:S04]  /*00f0*/  FFMA R5, R2, R5, R2 ;  /* 0x0000000502057223 */ /* 0x000fc80000000002 */
[----:B------:R-:W-:-:S04]  /*0100*/  FFMA R2, R0, R5, RZ ;  /* 0x0000000500027223 */ /* 0x000fc800000000ff */
[----:B------:R-:W-:-:S04]  /*0110*/  FFMA R6, -R3, R2, R0 ;  /* 0x0000000203067223 */ /* 0x000fc80000000100 */
[----:B------:R-:W-:Y:S01]  /*0120*/  FFMA R5, R5, R6, R2 ;  /* 0x0000000605057223 */ /* 0x000fe20000000002 */
[----:B0-----:R-:W-:Y:S06]  /*0130*/  @!P0 BRA `(.L_x_0) ;  /* 0x00000000000c8947 */ /* 0x001fec0003800000 */
[----:B------:R-:W-:-:S07]  /*0140*/  MOV R2, 0x160 ;  /* 0x0000016000027802 */ /* 0x000fce0000000f00 */
[----:B------:R-:W-:Y:S05]  /*0150*/  CALL.REL.NOINC `($__internal_0_$__cuda_sm3x_div_rn_noftz_f32_slowpath) ;  /* 0x0000001c00087944 */ /* 0x000fea0003c00000 */
[----:B------:R-:W-:-:S07]  /*0160*/  IMAD.MOV.U32 R5, RZ, RZ, R0 ;  /* 0x000000ffff057224 */ /* 0x000fce00078e0000 */
.L_x_0:
[----:B------:R-:W0:Y:S01]  /*0170*/  F2I.CEIL.NTZ R5, R5 ;  /* 0x0000000500057305 */ /* 0x000e22000020b100 */
[----:B------:R-:W1:Y:S01]  /*0180*/  LDCU UR8, c[0x0][0x398] ;  /* 0x00007300ff0877ac */ /* 0x000e620008000800 */
[----:B------:R-:W2:Y:S01]  /*0190*/  LDC R2, c[0x0][0x398] ;  /* 0x0000e600ff027b82 */ /* 0x000ea20000000800 */
[----:B------:R-:W-:Y:S01]  /*01a0*/  BSSY.RECONVERGENT B1, `(.L_x_1) ;  /* 0x000003b000017945 */ /* 0x000fe20003800200 */
[----:B------:R-:W3:Y:S01]  /*01b0*/  LDCU UR5, c[0x0][0x388] ;  /* 0x00007100ff0577ac */ /* 0x000ee20008000800 */
[----:B------:R-:W4:Y:S05]  /*01c0*/  LDCU.64 UR6, c[0x0][0x358] ;  /* 0x00006b00ff0677ac */ /* 0x000f2a0008000a00 */
[----:B------:R-:W2:Y:S01]  /*01d0*/  LDC.64 R6, c[0x0][0x380] ;  /* 0x0000e000ff067b82 */ /* 0x000ea20000000a00 */
[----:B------:R-:W2:Y:S01]  /*01e0*/  LDCU UR9, c[0x0][0x388] ;  /* 0x00007100ff0977ac */ /* 0x000ea20008000800 */
[----:B0-----:R-:W-:-:S06]  /*01f0*/  IMAD R3, R4, R5, RZ ;  /* 0x0000000504037224 */ /* 0x001fcc00078e02ff */
[----:B------:R-:W0:Y:S01]  /*0200*/  LDC.64 R8, c[0x0][0x390] ;  /* 0x0000e400ff087b82 */ /* 0x000e220000000a00 */
[C---:B-1----:R-:W-:Y:S01]  /*0210*/  VIADD R11, R3.reuse, -UR8 ;  /* 0x80000008030b7c36 */ /* 0x042fe20008000000 */
[C---:B------:R-:W-:Y:S02]  /*0220*/  ISETP.GE.AND P0, PT, R3.reuse, UR8, PT ;  /* 0x0000000803007c0c */ /* 0x040fe4000bf06270 */
[C---:B------:R-:W-:Y:S01]  /*0230*/  VIADDMNMX R5, R3.reuse, R5, UR4, PT ;  /* 0x0000000403057e46 */ /* 0x040fe2000b800105 */
[C---:B---3--:R-:W-:Y:S01]  /*0240*/  VIADD R4, R3.reuse, -UR5 ;  /* 0x8000000503047c36 */ /* 0x048fe20008000000 */
[C---:B------:R-:W-:Y:S02]  /*0250*/  VIMNMX R0, PT, PT, R3.reuse, UR5, PT ;  /* 0x0000000503007c48 */ /* 0x040fe4000bfe0100 */
[----:B------:R-:W-:Y:S02]  /*0260*/  ISETP.GE.AND P1, PT, R3, UR5, PT ;  /* 0x0000000503007c0c */ /* 0x000fe4000bf26270 */
[----:B------:R-:W-:Y:S01]  /*0270*/  SEL R11, R11, RZ, P0 ;  /* 0x000000ff0b0b7207 */ /* 0x000fe20000000000 */
[----:B------:R-:W-:Y:S01]  /*0280*/  IMAD.IADD R21, R3, 0x1, -R0 ;  /* 0x0000000103157824 */ /* 0x000fe200078e0a00 */
[----:B----4-:R-:W-:-:S09]  /*0290*/  SEL R4, R4, RZ, P1 ;  /* 0x000000ff04047207 */ /* 0x010fd20000800000 */
.L_x_6:
[----:B--2---:R-:W-:Y:S01]  /*02a0*/  ISETP.GE.AND P0, PT, R21, R2, PT ;  /* 0x000000021500720c */ /* 0x004fe20003f06270 */
[----:B------:R-:W-:Y:S04]  /*02b0*/  BSSY.RECONVERGENT B2, `(.L_x_2) ;  /* 0x0000028000027945 */ /* 0x000fe80003800200 */
[----:B------:R-:W-:Y:S01]  /*02c0*/  BSSY.RELIABLE B0, `(.L_x_3) ;  /* 0x0000018000007945 */ /* 0x000fe20003800100 */
[----:B------:R-:W-:Y:S01]  /*02d0*/  IMAD.MOV.U32 R13, RZ, RZ, R0 ;  /* 0x000000ffff0d7224 */ /* 0x000fe200078e0000 */
[----:B------:R-:W-:Y:S02]  /*02e0*/  ISETP.LT.OR P0, PT, R0, 0x1, P0 ;  /* 0x000000010000780c */ /* 0x000fe40000701670 */
[----:B------:R-:W-:-:S11]  /*02f0*/  MOV R15, R21 ;  /* 0x00000015000f7202 */ /* 0x000fd60000000f00 */
[----:B------:R-:W-:Y:S05]  /*0300*/  @P0 BRA `(.L_x_4) ;  /* 0x0000000000380947 */ /* 0x000fea0003800000 */
[----:B------:R-:W-:Y:S02]  /*0310*/  VIADD R17, R0, 0xffffffff ;  /* 0xffffffff00117836 */ /* 0x000fe40000000000 */
[----:B0-----:R-:W-:-:S04]  /*0320*/  IMAD.WIDE R18, R21, 0x4, R8 ;  /* 0x0000000415127825 */ /* 0x001fc800078e0208 */
[----:B------:R-:W-:Y:S02]  /*0330*/  IMAD.WIDE.U32 R16, R17, 0x4, R6 ;  /* 0x0000000411107825 */ /* 0x000fe400078e0006 */
[----:B------:R-:W2:Y:S04]  /*0340*/  LDG.E R19, desc[UR6][R18.64] ;  /* 0x0000000612137981 */ /* 0x000ea8000c1e1900 */
[----:B------:R-:W2:Y:S02]  /*0350*/  LDG.E R16, desc[UR6][R16.64] ;  /* 0x0000000610107981 */ /* 0x000ea4000c1e1900 */
[----:B--2---:R-:W-:-:S13]  /*0360*/  ISETP.GT.AND P1, PT, R16, R19, PT ;  /* 0x000000131000720c */ /* 0x004fda0003f24270 */
[----:B------:R-:W-:Y:S01]  /*0370*/  @P1 IADD3 R10, PT, PT, R0, 0x1, -R11 ;  /* 0x00000001000a1810 */ /* 0x000fe20007ffe80b */
[----:B------:R-:W-:Y:S05]  /*0380*/  @P1 BREAK.RELIABLE B0 ;  /* 0x0000000000001942 */ /* 0x000fea0003800100 */
[----:B------:R-:W-:Y:S01]  /*0390*/  @P1 SHF.R.S32.HI R10, RZ, 0x1, R10 ;  /* 0x00000001ff0a1819 */ /* 0x000fe2000001140a */
[----:B------:R-:W-:Y:S01]  /*03a0*/  @P1 IMAD.MOV.U32 R4, RZ, RZ, R15 ;  /* 0x000000ffff041224 */ /* 0x000fe200078e000f */
[----:B------:R-:W-:-:S03]  /*03b0*/  @P1 PLOP3.LUT P0, PT, PT, PT, PT, 0x8, 0x80 ;  /* 0x000000000080181c */ /* 0x000fc60003f0e170 */
[--C-:B------:R-:W-:Y:S02]  /*03c0*/  @P1 IMAD.IADD R21, R21, 0x1, R10.reuse ;  /* 0x0000000115151824 */ /* 0x100fe400078e020a */
[----:B------:R-:W-:Y:S01]  /*03d0*/  @P1 IMAD.IADD R0, R0, 0x1, -R10 ;  /* 0x0000000100001824 */ /* 0x000fe200078e0a0a */
[----:B------:R-:W-:Y:S07]  /*03e0*/  @P1 BRA `(.L_x_5) ;  /* 0x0000000000501947 */ /* 0x000fee0003800000 */
.L_x_4:
[----:B------:R-:W-:Y:S02]  /*03f0*/  ISETP.GE.AND P1, PT, R0, UR9, PT ;  /* 0x0000000900007c0c */ /* 0x000fe4000bf26270 */
[----:B------:R-:W-:Y:S02]  /*0400*/  PLOP3.LUT P0, PT, PT, PT, PT, 0x80, 0x8 ;  /* 0x000000000008781c */ /* 0x000fe40003f0f070 */
[----:B------:R-:W-:-:S13]  /*0410*/  ISETP.LT.OR P1, PT, R21, 0x1, P1 ;  /* 0x000000011500780c */ /* 0x000fda0000f21670 */
[----:B------:R-:W-:Y:S05]  /*0420*/  @P1 BREAK.RELIABLE B0 ;  /* 0x0000000000001942 */ /* 0x000fea0003800100 */
[----:B------:R-:W-:Y:S05]  /*0430*/  @P1 BRA `(.L_x_5) ;  /* 0x00000000003c1947 */ /* 0x000fea0003800000 */
[----:B------:R-:W-:Y:S05]  /*0440*/  BSYNC.RELIABLE B0 ;  /* 0x0000000000007941 */ /* 0x000fea0003800100 */
.L_x_3:
[----:B------:R-:W-:Y:S02]  /*0450*/  VIADD R17, R15, 0xffffffff ;  /* 0xffffffff0f117836 */ /* 0x000fe40000000000 */
[----:B------:R-:W-:-:S04]  /*0460*/  IMAD.WIDE R18, R13, 0x4, R6 ;  /* 0x000000040d127825 */ /* 0x000fc800078e0206 */
[----:B0-----:R-:W-:Y:S02]  /*0470*/  IMAD.WIDE.U32 R16, R17, 0x4, R8 ;  /* 0x0000000411107825 */ /* 0x001fe400078e0008 */
[----:B------:R-:W2:Y:S04]  /*0480*/  LDG.E R19, desc[UR6][R18.64] ;  /* 0x0000000612137981 */ /* 0x000ea8000c1e1900 */
[----:B------:R-:W2:Y:S01]  /*0490*/  LDG.E R16, desc[UR6][R16.64] ;  /* 0x0000000610107981 */ /* 0x000ea2000c1e1900 */
[----:B------:R-:W-:Y:S01]  /*04a0*/  MOV R0, R13 ;  /* 0x0000000d00007202 */ /* 0x000fe20000000f00 */
[----:B------:R-:W-:Y:S01]  /*04b0*/  IMAD.MOV.U32 R21, RZ, RZ, R15 ;  /* 0x000000ffff157224 */ /* 0x000fe200078e000f */
[----:B--2---:R-:W-:-:S13]  /*04c0*/  ISETP.GT.AND P1, PT, R16, R19, PT ;  /* 0x000000131000720c */ /* 0x004fda0003f24270 */
[----:B------:R-:W-:Y:S01]  /*04d0*/  @P1 IADD3 R10, PT, PT, R15, 0x1, -R4 ;  /* 0x000000010f0a1810 */ /* 0x000fe20007ffe804 */
[----:B------:R-:W-:Y:S01]  /*04e0*/  @P1 IMAD.MOV.U32 R11, RZ, RZ, R13 ;  /* 0x000000ffff0b1224 */ /* 0x000fe200078e000d */
[----:B------:R-:W-:Y:S02]  /*04f0*/  @P1 PLOP3.LUT P0, PT, PT, PT, PT, 0x8, 0x80 ;  /* 0x000000000080181c */ /* 0x000fe40003f0e170 */
[----:B------:R-:W-:-:S05]  /*0500*/  @P1 SHF.R.S32.HI R10, RZ, 0x1, R10 ;  /* 0x00000001ff0a1819 */ /* 0x000fca000001140a */
[--C-:B------:R-:W-:Y:S02]  /*0510*/  @P1 IMAD.IADD R0, R13, 0x1, R10.reuse ;  /* 0x000000010d001824 */ /* 0x100fe400078e020a */
[----:B------:R-:W-:-:S07]  /*0520*/  @P1 IMAD.IADD R21, R15, 0x1, -R10 ;  /* 0x000000010f151824 */ /* 0x000fce00078e0a0a */
.L_x_5:
[----:B------:R-:W-:Y:S05]  /*0530*/  BSYNC.RECONVERGENT B2 ;  /* 0x0000000000027941 */ /* 0x000fea0003800200 */
.L_x_2:
[----:B------:R-:W-:Y:S05]  /*0540*/  @!P0 BRA `(.L_x_6) ;  /* 0xfffffffc00548947 */ /* 0x000fea000383ffff */
[----:B------:R-:W-:Y:S05]  /*0550*/  BSYNC.RECONVERGENT B1 ;  /* 0x0000000000017941 */ /* 0x000fea0003800200 */
.L_x_1:
[----:B------:R-:W-:Y:S05]  /*0560*/  WARPSYNC.ALL ;  /* 0x0000000000007948 */ /* 0x000fea0003800000 */
[----:B------:R-:W1:Y:S01]  /*0570*/  LDCU UR4, c[0x0][0x388] ;  /* 0x00007100ff0477ac */ /* 0x000e620008000800 */
[----:B------:R-:W2:Y:S01]  /*0580*/  LDC.64 R6, c[0x0][0x380] ;  /* 0x0000e000ff067b82 */ /* 0x000ea20000000a00 */
[C---:B------:R-:W-:Y:S01]  /*0590*/  ISETP.GE.AND P0, PT, R5.reuse, R2, PT ;  /* 0x000000020500720c */ /* 0x040fe20003f06270 */
[----:B------:R-:W-:Y:S01]  /*05a0*/  IMAD.IADD R11, R5, 0x1, -R2 ;  /* 0x00000001050b7824 */ /* 0x000fe200078e0a02 */
[----:B------:R-:W-:Y:S01]  /*05b0*/  BSSY.RECONVERGENT B2, `(.L_x_7) ;  /* 0x0000035000027945 */ /* 0x000fe20003800200 */
[----:B------:R-:W3:Y:S03]  /*05c0*/  LDCU UR8, c[0x0][0x388] ;  /* 0x00007100ff0877ac */ /* 0x000ee60008000800 */
[----:B------:R-:W-:Y:S01]  /*05d0*/  SEL R11, R11, RZ, P0 ;  /* 0x000000ff0b0b7207 */ /* 0x000fe20000000000 */
[----:B0-----:R-:W0:Y:S01]  /*05e0*/  LDC.64 R8, c[0x0][0x390] ;  /* 0x0000e400ff087b82 */ /* 0x001e220000000a00 */
[----:B------:R-:W4:Y:S01]  /*05f0*/  LDCU UR5, c[0x0][0x398] ;  /* 0x00007300ff0577ac */ /* 0x000f220008000800 */
[----:B-1----:R-:W-:-:S02]  /*0600*/  VIMNMX R2, PT, PT, R5, UR4, PT ;  /* 0x0000000405027c48 */ /* 0x002fc4000bfe0100 */
[C---:B------:R-:W-:Y:S02]  /*0610*/  ISETP.GE.AND P1, PT, R5.reuse, UR4, PT ;  /* 0x0000000405007c0c */ /* 0x040fe4000bf26270 */
[C---:B------:R-:W-:Y:S01]  /*0620*/  IADD3 R4, PT, PT, R5.reuse, -UR4, RZ ;  /* 0x8000000405047c10 */ /* 0x040fe2000fffe0ff */
[----:B------:R-:W-:-:S03]  /*0630*/  IMAD.IADD R21, R5, 0x1, -R2 ;  /* 0x0000000105157824 */ /* 0x000fc600078e0a02 */
[----:B---3--:R-:W-:-:S07]  /*0640*/  SEL R4, R4, RZ, P1 ;  /* 0x000000ff04047207 */ /* 0x008fce0000800000 */
.L_x_12:
[----:B----4-:R-:W-:Y:S01]  /*0650*/  ISETP.GE.AND P0, PT, R21, UR5, PT ;  /* 0x0000000515007c0c */ /* 0x010fe2000bf06270 */
[----:B------:R-:W-:Y:S04]  /*0660*/  BSSY.RECONVERGENT B3, `(.L_x_8) ;  /* 0x0000028000037945 */ /* 0x000fe80003800200 */
[----:B------:R-:W-:Y:S01]  /*0670*/  BSSY.RELIABLE B1, `(.L_x_9) ;  /* 0x0000018000017945 */ /* 0x000fe20003800100 */
[----:B------:R-:W-:Y:S01]  /*0680*/  IMAD.MOV.U32 R13, RZ, RZ, R2 ;  /* 0x000000ffff0d7224 */ /* 0x000fe200078e0002 */
[----:B------:R-:W-:Y:S01]  /*0690*/  ISETP.LT.OR P0, PT, R2, 0x1, P0 ;  /* 0x000000010200780c */ /* 0x000fe20000701670 */
[----:B------:R-:W-:-:S12]  /*06a0*/  IMAD.MOV.U32 R15, RZ, RZ, R21 ;  /* 0x000000ffff0f7224 */ /* 0x000fd800078e0015 */
[----:B------:R-:W-:Y:S05]  /*06b0*/  @P0 BRA `(.L_x_10) ;  /* 0x0000000000380947 */ /* 0x000fea0003800000 */
[----:B------:R-:W-:Y:S02]  /*06c0*/  VIADD R17, R2, 0xffffffff ;  /* 0xffffffff02117836 */ /* 0x000fe40000000000 */
[----:B0-----:R-:W-:-:S04]  /*06d0*/  IMAD.WIDE R18, R21, 0x4, R8 ;  /* 0x0000000415127825 */ /* 0x001fc800078e0208 */
[----:B--2---:R-:W-:Y:S02]  /*06e0*/  IMAD.WIDE.U32 R16, R17, 0x4, R6 ;  /* 0x0000000411107825 */ /* 0x004fe400078e0006 */
[----:B------:R-:W2:Y:S04]  /*06f0*/  LDG.E R19, desc[UR6][R18.64] ;  /* 0x0000000612137981 */ /* 0x000ea8000c1e1900 */
[----:B------:R-:W2:Y:S02]  /*0700*/  LDG.E R16, desc[UR6][R16.64] ;  /* 0x0000000610107981 */ /* 0x000ea4000c1e1900 */
[----:B--2---:R-:W-:-:S13]  /*0710*/  ISETP.GT.AND P1, PT, R16, R19, PT ;  /* 0x000000131000720c */ /* 0x004fda0003f24270 */
[C---:B------:R-:W-:Y:S01]  /*0720*/  @P1 IADD3 R10, PT, PT, R2.reuse, 0x1, -R11 ;  /* 0x00000001020a1810 */ /* 0x040fe20007ffe80b */
[----:B------:R-:W-:Y:S05]  /*0730*/  @P1 BREAK.RELIABLE B1 ;  /* 0x0000000000011942 */ /* 0x000fea0003800100 */
[----:B------:R-:W-:Y:S01]  /*0740*/  @P1 SHF.R.S32.HI R10, RZ, 0x1, R10 ;  /* 0x00000001ff0a1819 */ /* 0x000fe2000001140a */
[----:B------:R-:W-:Y:S01]  /*0750*/  @P1 IMAD.MOV.U32 R4, RZ, RZ, R15 ;  /* 0x000000ffff041224 */ /* 0x000fe200078e000f */
[----:B------:R-:W-:Y:S02]  /*0760*/  @P1 PLOP3.LUT P0, PT, PT, PT, PT, 0x8, 0x80 ;  /* 0x000000000080181c */ /* 0x000fe40003f0e170 */
[----:B------:R-:W-:Y:S01]  /*0770*/  @P1 IADD3 R2, PT, PT, R2, -R10, RZ ;  /* 0x8000000a02021210 */ /* 0x000fe20007ffe0ff */
[----:B------:R-:W-:Y:S01]  /*0780*/  @P1 IMAD.IADD R21, R21, 0x1, R10 ;  /* 0x0000000115151824 */ /* 0x000fe200078e020a */
[----:B------:R-:W-:Y:S09]  /*0790*/  @P1 BRA `(.L_x_11) ;  /* 0x0000000000501947 */ /* 0x000ff20003800000 */
.L_x_10:
[----:B------:R-:W-:Y:S02]  /*07a0*/  ISETP.GE.AND P1, PT, R2, UR8, PT ;  /* 0x0000000802007c0c */ /* 0x000fe4000bf26270 */
[----:B------:R-:W-:Y:S02]  /*07b0*/  PLOP3.LUT P0, PT, PT, PT, PT, 0x80, 0x8 ;  /* 0x000000000008781c */ /* 0x000fe40003f0f070 */
[----:B------:R-:W-:-:S13]  /*07c0*/  ISETP.LT.OR P1, PT, R21, 0x1, P1 ;  /* 0x000000011500780c */ /* 0x000fda0000f21670 */
[----:B------:R-:W-:Y:S05]  /*07d0*/  @P1 BREAK.RELIABLE B1 ;  /* 0x0000000000011942 */ /* 0x000fea0003800100 */
[----:B------:R-:W-:Y:S05]  /*07e0*/  @P1 BRA `(.L_x_11) ;  /* 0x00000000003c1947 */ /* 0x000fea0003800000 */
[----:B------:R-:W-:Y:S05]  /*07f0*/  BSYNC.RELIABLE B1 ;  /* 0x0000000000017941 */ /* 0x000fea0003800100 */
.L_x_9:
[----:B------:R-:W-:Y:S02]  /*0800*/  VIADD R17, R15, 0xffffffff ;  /* 0xffffffff0f117836 */ /* 0x000fe40000000000 */
[----:B--2---:R-:W-:-:S04]  /*0810*/  IMAD.WIDE R18, R13, 0x4, R6 ;  /* 0x000000040d127825 */ /* 0x004fc800078e0206 */
[----:B0-----:R-:W-:Y:S02]  /*0820*/  IMAD.WIDE.U32 R16, R17, 0x4, R8 ;  /* 0x0000000411107825 */ /* 0x001fe400078e0008 */
[----:B------:R-:W2:Y:S04]  /*0830*/  LDG.E R19, desc[UR6][R18.64] ;  /* 0x0000000612137981 */ /* 0x000ea8000c1e1900 */
[----:B------:R-:W2:Y:S01]  /*0840*/  LDG.E R16, desc[UR6][R16.64] ;  /* 0x0000000610107981 */ /* 0x000ea2000c1e1900 */
[----:B------:R-:W-:Y:S02]  /*0850*/  IMAD.MOV.U32 R2, RZ, RZ, R13 ;  /* 0x000000ffff027224 */ /* 0x000fe400078e000d */
[----:B------:R-:W-:Y:S01]  /*0860*/  IMAD.MOV.U32 R21, RZ, RZ, R15 ;  /* 0x000000ffff157224 */ /* 0x000fe200078e000f */
[----:B--2---:R-:W-:-:S13]  /*0870*/  ISETP.GT.AND P1, PT, R16, R19, PT ;  /* 0x000000131000720c */ /* 0x004fda0003f24270 */
[----:B------:R-:W-:Y:S01]  /*0880*/  @P1 IADD3 R10, PT, PT, R15, 0x1, -R4 ;  /* 0x000000010f0a1810 */ /* 0x000fe20007ffe804 */
[----:B------:R-:W-:Y:S01]  /*0890*/  @P1 IMAD.MOV.U32 R11, RZ, RZ, R13 ;  /* 0x000000ffff0b1224 */ /* 0x000fe200078e000d */
[----:B------:R-:W-:Y:S02]  /*08a0*/  @P1 PLOP3.LUT P0, PT, PT, PT, PT, 0x8, 0x80 ;  /* 0x000000000080181c */ /* 0x000fe40003f0e170 */
[----:B------:R-:W-:-:S04]  /*08b0*/  @P1 SHF.R.S32.HI R10, RZ, 0x1, R10 ;  /* 0x00000001ff0a1819 */ /* 0x000fc8000001140a */
[----:B------:R-:W-:Y:S01]  /*08c0*/  @P1 IADD3 R2, PT, PT, R13, R10, RZ ;  /* 0x0000000a0d021210 */ /* 0x000fe20007ffe0ff */
[----:B------:R-:W-:-:S07]  /*08d0*/  @P1 IMAD.IADD R21, R15, 0x1, -R10 ;  /* 0x000000010f151824 */ /* 0x000fce00078e0a0a */
.L_x_11:
[----:B------:R-:W-:Y:S05]  /*08e0*/  BSYNC.RECONVERGENT B3 ;  /* 0x0000000000037941 */ /* 0x000fea0003800200 */
.L_x_8:
[----:B------:R-:W-:Y:S05]  /*08f0*/  @!P0 BRA `(.L_x_12) ;  /* 0xfffffffc00548947 */ /* 0x000fea000383ffff */
[----:B------:R-:W-:Y:S05]  /*0900*/  BSYNC.RECONVERGENT B2 ;  /* 0x0000000000027941 */ /* 0x000fea0003800200 */
.L_x_7:
[----:B------:R-:W-:Y:S05]  /*0910*/  WARPSYNC.ALL ;  /* 0x0000000000007948 */ /* 0x000fea0003800000 */
[--C-:B------:R-:W-:Y:S01]  /*0920*/  IMAD.IADD R19, R3, 0x1, -R0.reuse ;  /* 0x0000000103137824 */ /* 0x100fe200078e0a00 */
[----:B------:R-:W-:Y:S01]  /*0930*/  BSSY.RECONVERGENT B2, `(.L_x_13) ;  /* 0x0000025000027945 */ /* 0x000fe20003800200 */
[----:B------:R-:W-:Y:S02]  /*0940*/  IMAD.IADD R13, R2, 0x1, -R0 ;  /* 0x00000001020d7824 */ /* 0x000fe400078e0a00 */
[----:B------:R-:W-:Y:S02]  /*0950*/  HFMA2 R15, -RZ, RZ, 0, 0 ;  /* 0x00000000ff0f7431 */ /* 0x000fe400000001ff */
[----:B------:R-:W-:Y:S01]  /*0960*/  IMAD.MOV.U32 R12, RZ, RZ, RZ ;  /* 0x000000ffff0c7224 */ /* 0x000fe200078e00ff */
[----:B------:R-:W-:Y:S01]  /*0970*/  IADD3 R4, PT, PT, R5, -R19, -R2 ;  /* 0x8000001305047210 */ /* 0x000fe20007ffe802 */
[----:B------:R-:W-:-:S03]  /*0980*/  IMAD.MOV.U32 R17, RZ, RZ, RZ ;  /* 0x000000ffff117224 */ /* 0x000fc600078e00ff */
[----:B--2---:R-:W-:-:S04]  /*0990*/  VIMNMX R6, PT, PT, R13, R4, PT ;  /* 0x000000040d067248 */ /* 0x004fc80003fe0100 */
[----:B------:R-:W-:-:S13]  /*09a0*/  ISETP.GE.AND P0, PT, R6, 0x1, PT ;  /* 0x000000010600780c */ /* 0x000fda0003f06270 */
[----:B------:R-:W-:Y:S05]  /*09b0*/  @!P0 BRA `(.L_x_14) ;  /* 0x0000000000708947 */ /* 0x000fea0003800000 */
[----:B------:R-:W1:Y:S01]  /*09c0*/  LDC.64 R6, c[0x0][0x390] ;  /* 0x0000e400ff067b82 */ /* 0x000e620000000a00 */
[----:B------:R-:W-:Y:S02]  /*09d0*/  IMAD.MOV.U32 R15, RZ, RZ, RZ ;  /* 0x000000ffff0f7224 */ /* 0x000fe400078e00ff */
[----:B------:R-:W-:Y:S02]  /*09e0*/  IMAD.MOV.U32 R17, RZ, RZ, RZ ;  /* 0x000000ffff117224 */ /* 0x000fe400078e00ff */
[----:B------:R-:W-:-:S03]  /*09f0*/  IMAD.MOV.U32 R12, RZ, RZ, RZ ;  /* 0x000000ffff0c7224 */ /* 0x000fc600078e00ff */
[----:B0-----:R-:W0:Y:S08]  /*0a00*/  LDC.64 R8, c[0x0][0x3a0] ;  /* 0x0000e800ff087b82 */ /* 0x001e300000000a00 */
[----:B------:R-:W2:Y:S01]  /*0a10*/  LDC.64 R10, c[0x0][0x380] ;  /* 0x0000e000ff0a7b82 */ /* 0x000ea20000000a00 */
[----:B-1----:R-:W-:-:S04]  /*0a20*/  IMAD.WIDE R6, R19, 0x4, R6 ;  /* 0x0000000413067825 */ /* 0x002fc800078e0206 */
[----:B0-----:R-:W-:-:S04]  /*0a30*/  IMAD.WIDE R8, R3, 0x4, R8 ;  /* 0x0000000403087825 */ /* 0x001fc800078e0208 */
[----:B--2---:R-:W-:-:S07]  /*0a40*/  IMAD.WIDE R10, R0, 0x4, R10 ;  /* 0x00000004000a7825 */ /* 0x004fce00078e020a */
.L_x_15:
[----:B------:R-:W-:-:S04]  /*0a50*/  IMAD.WIDE.U32 R20, R12, 0x4, R10 ;  /* 0x000000040c147825 */ /* 0x000fc800078e000a */
[----:B------:R-:W-:Y:S02]  /*0a60*/  IMAD.WIDE.U32 R18, R17, 0x4, R6 ;  /* 0x0000000411127825 */ /* 0x000fe400078e0006 */
[----:B------:R-:W2:Y:S04]  /*0a70*/  LDG.E R20, desc[UR6][R20.64] ;  /* 0x0000000614147981 */ /* 0x000ea8000c1e1900 */
[----:B------:R-:W2:Y:S01]  /*0a80*/  LDG.E R19, desc[UR6][R18.64] ;  /* 0x0000000612137981 */ /* 0x000ea2000c1e1900 */
[----:B------:R-:W-:-:S04]  /*0a90*/  IMAD.WIDE.U32 R22, R15, 0x4, R8 ;  /* 0x000000040f167825 */ /* 0x000fc800078e0008 */
[----:B------:R-:W-:Y:S02]  /*0aa0*/  VIADD R25, R17, 0x1 ;  /* 0x0000000111197836 */ /* 0x000fe40000000000 */
[----:B------:R-:W-:Y:S02]  /*0ab0*/  VIADD R14, R12, 0x1 ;  /* 0x000000010c0e7836 */ /* 0x000fe40000000000 */
[----:B------:R-:W-:Y:S01]  /*0ac0*/  VIADD R15, R15, 0x1 ;  /* 0x000000010f0f7836 */ /* 0x000fe20000000000 */
[CC--:B--2---:R-:W-:Y:S02]  /*0ad0*/  ISETP.GE.AND P0, PT, R20.reuse, R19.reuse, PT ;  /* 0x000000131400720c */ /* 0x0c4fe40003f06270 */
[CC--:B------:R-:W-:Y:S02]  /*0ae0*/  ISETP.GE.AND P1, PT, R20.reuse, R19.reuse, PT ;  /* 0x000000131400720c */ /* 0x0c0fe40003f26270 */
[----:B------:R-:W-:-:S05]  /*0af0*/  VIMNMX R27, PT, PT, R20, R19, PT ;  /* 0x00000013141b7248 */ /* 0x000fca0003fe0100 */
[----:B------:R1:W-:Y:S04]  /*0b00*/  STG.E desc[UR6][R22.64], R27 ;  /* 0x0000001b16007986 */ /* 0x0003e8000c101906 */
[----:B------:R-:W-:Y:S02]  /*0b10*/  @!P0 IMAD.MOV R25, RZ, RZ, R17 ;  /* 0x000000ffff198224 */ /* 0x000fe400078e0211 */
[----:B------:R-:W-:Y:S02]  /*0b20*/  @P1 IADD3 R14, PT, PT, R12, RZ, RZ ;  /* 0x000000ff0c0e1210 */ /* 0x000fe40007ffe0ff */
[----:B------:R-:W-:Y:S01]  /*0b30*/  IMAD.MOV.U32 R17, RZ, RZ, R25 ;  /* 0x000000ffff117224 */ /* 0x000fe200078e0019 */
[----:B------:R-:W-:Y:S02]  /*0b40*/  ISETP.GE.AND P0, PT, R25, R4, PT ;  /* 0x000000041900720c */ /* 0x000fe40003f06270 */
[----:B------:R-:W-:Y:S01]  /*0b50*/  ISETP.LT.AND P1, PT, R14, R13, PT ;  /* 0x0000000d0e00720c */ /* 0x000fe20003f21270 */
[----:B------:R-:W-:-:S12]  /*0b60*/  IMAD.MOV.U32 R12, RZ, RZ, R14 ;  /* 0x000000ffff0c7224 */ /* 0x000fd800078e000e */
[----:B-1----:R-:W-:Y:S05]  /*0b70*/  @!P0 BRA P1, `(.L_x_15) ;  /* 0xfffffffc00b48947 */ /* 0x002fea000083ffff */
.L_x_14:
[----:B------:R-:W-:Y:S05]  /*0b80*/  BSYNC.RECONVERGENT B2 ;  /* 0x0000000000027941 */ /* 0x000fea0003800200 */
.L_x_13:
[----:B------:R-:W-:-:S13]  /*0b90*/  ISETP.NE.AND P0, PT, R12, R13, PT ;  /* 0x0000000d0c00720c */ /* 0x000fda0003f05270 */
[----:B------:R-:W-:Y:S05]  /*0ba0*/  @!P0 BRA `(.L_x_16) ;  /* 0x0000000800388947 */ /* 0x000fea0003800000 */
[----:B------:R-:W-:-:S13]  /*0bb0*/  ISETP.GE.AND P0, PT, R12, R13, PT ;  /* 0x0000000d0c00720c */ /* 0x000fda0003f06270 */
[----:B------:R-:W-:Y:S05]  /*0bc0*/  @P0 EXIT ;  /* 0x000000000000094d */ /* 0x000fea0003800000 */
[----:B------:R-:W-:Y:S01]  /*0bd0*/  IADD3 R5, PT, PT, R0, R12, RZ ;  /* 0x0000000c00057210 */ /* 0x000fe20007ffe0ff */
[----:B------:R-:W-:Y:S04]  /*0be0*/  BSSY.RECONVERGENT B2, `(.L_x_17) ;  /* 0x000001f000027945 */ /* 0x000fe80003800200 */
[----:B------:R-:W-:Y:S02]  /*0bf0*/  IMAD.IADD R4, R2, 0x1, -R5 ;  /* 0x0000000102047824 */ /* 0x000fe400078e0a05 */
[----:B------:R-:W-:-:S03]  /*0c00*/  IMAD.IADD R2, R5, 0x1, -R2 ;  /* 0x0000000105027824 */ /* 0x000fc600078e0a02 */
[----:B------:R-:W-:Y:S02]  /*0c10*/  LOP3.LUT P1, R10, R4, 0x3, RZ, 0xc0, !PT ;  /* 0x00000003040a7812 */ /* 0x000fe4000782c0ff */
[----:B------:R-:W-:-:S11]  /*0c20*/  ISETP.GT.U32.AND P0, PT, R2, -0x4, PT ;  /* 0xfffffffc0200780c */ /* 0x000fd60003f04070 */
[----:B------:R-:W-:Y:S05]  /*0c30*/  @!P1 BRA `(.L_x_18) ;  /* 0x0000000000649947 */ /* 0x000fea0003800000 */
[----:B------:R-:W1:Y:S01]  /*0c40*/  LDC.64 R6, c[0x0][0x380] ;  /* 0x0000e000ff067b82 */ /* 0x000e620000000a00 */
[----:B------:R-:W0:Y:S01]  /*0c50*/  LDCU.64 UR4, c[0x0][0x3a0] ;  /* 0x00007400ff0477ac */ /* 0x000e220008000a00 */
[----:B------:R-:W-:-:S04]  /*0c60*/  IMAD.WIDE.U32 R4, R15, 0x4, RZ ;  /* 0x000000040f047825 */ /* 0x000fc800078e00ff */
[----:B------:R-:W-:Y:S02]  /*0c70*/  IMAD.IADD R15, R15, 0x1, R10 ;  /* 0x000000010f0f7824 */ /* 0x000fe400078e020a */
[----:B------:R-:W-:-:S04]  /*0c80*/  IMAD.WIDE R4, R3, 0x4, R4 ;  /* 0x0000000403047825 */ /* 0x000fc800078e0204 */
[----:B------:R-:W-:Y:S01]  /*0c90*/  IMAD.MOV R2, RZ, RZ, -R10 ;  /* 0x000000ffff027224 */ /* 0x000fe200078e0a0a */
[----:B0-----:R-:W-:-:S04]  /*0ca0*/  IADD3 R8, P1, PT, R4, UR4, RZ ;  /* 0x0000000404087c10 */ /* 0x001fc8000ff3e0ff */
[----:B------:R-:W-:Y:S01]  /*0cb0*/  IADD3.X R11, PT, PT, R5, UR5, RZ, P1, !PT ;  /* 0x00000005050b7c10 */ /* 0x000fe20008ffe4ff */
[C---:B-1----:R-:W-:Y:S01]  /*0cc0*/  IMAD.WIDE.U32 R6, R12.reuse, 0x4, R6 ;  /* 0x000000040c067825 */ /* 0x042fe200078e0006 */
[----:B------:R-:W-:-:S03]  /*0cd0*/  IADD3 R12, PT, PT, R12, R10, RZ ;  /* 0x0000000a0c0c7210 */ /* 0x000fc60007ffe0ff */
[----:B------:R-:W-:-:S04]  /*0ce0*/  IMAD.WIDE R6, R0, 0x4, R6 ;  /* 0x0000000400067825 */ /* 0x000fc800078e0206 */
[----:B------:R-:W-:-:S07]  /*0cf0*/  IMAD.MOV.U32 R9, RZ, RZ, R7 ;  /* 0x000000ffff097224 */ /* 0x000fce00078e0007 */
.L_x_19:
[----:B-1----:R-:W-:Y:S02]  /*0d00*/  IMAD.MOV.U32 R4, RZ, RZ, R6 ;  /* 0x000000ffff047224 */ /* 0x002fe400078e0006 */
[----:B------:R-:W-:-:S05]  /*0d10*/  IMAD.MOV.U32 R5, RZ, RZ, R9 ;  /* 0x000000ffff057224 */ /* 0x000fca00078e0009 */
[----:B------:R0:W2:Y:S01]  /*0d20*/  LDG.E R7, desc[UR6][R4.64] ;  /* 0x0000000604077981 */ /* 0x0000a2000c1e1900 */
[----:B------:R-:W-:Y:S01]  /*0d30*/  VIADD R2, R2, 0x1 ;  /* 0x0000000102027836 */ /* 0x000fe20000000000 */
[----:B------:R-:W-:-:S04]  /*0d40*/  IADD3 R6, P3, PT, R6, 0x4, RZ ;  /* 0x0000000406067810 */ /* 0x000fc80007f7e0ff */
[----:B------:R-:W-:Y:S01]  /*0d50*/  ISETP.NE.AND P1, PT, R2, RZ, PT ;  /* 0x000000ff0200720c */ /* 0x000fe20003f25270 */
[----:B------:R-:W-:Y:S02]  /*0d60*/  IMAD.X R9, RZ, RZ, R9, P3 ;  /* 0x000000ffff097224 */ /* 0x000fe400018e0609 */
[----:B0-----:R-:W-:Y:S01]  /*0d70*/  IMAD.MOV.U32 R4, RZ, RZ, R8 ;  /* 0x000000ffff047224 */ /* 0x001fe200078e0008 */
[----:B------:R-:W-:Y:S02]  /*0d80*/  MOV R5, R11 ;  /* 0x0000000b00057202 */ /* 0x000fe40000000f00 */
[----:B------:R-:W-:-:S05]  /*0d90*/  IADD3 R8, P2, PT, R8, 0x4, RZ ;  /* 0x0000000408087810 */ /* 0x000fca0007f5e0ff */
[----:B------:R-:W-:Y:S01]  /*0da0*/  IMAD.X R11, RZ, RZ, R11, P2 ;  /* 0x000000ffff0b7224 */ /* 0x000fe200010e060b */
[----:B--2---:R1:W-:Y:S01]  /*0db0*/  STG.E desc[UR6][R4.64], R7 ;  /* 0x0000000704007986 */ /* 0x0043e2000c101906 */
[----:B------:R-:W-:Y:S06]  /*0dc0*/  @P1 BRA `(.L_x_19) ;  /* 0xfffffffc00cc1947 */ /* 0x000fec000383ffff */
.L_x_18:
[----:B------:R-:W-:Y:S05]  /*0dd0*/  BSYNC.RECONVERGENT B2 ;  /* 0x0000000000027941 */ /* 0x000fea0003800200 */
.L_x_17:
[----:B------:R-:W-:Y:S05]  /*0de0*/  @P0 EXIT ;  /* 0x000000000000094d */ /* 0x000fea0003800000 */
[----:B-1----:R-:W1:Y:S01]  /*0df0*/  LDC.64 R6, c[0x0][0x380] ;  /* 0x0000e000ff067b82 */ /* 0x002e620000000a00 */
[----:B------:R-:W2:Y:S01]  /*0e00*/  LDCU.64 UR4, c[0x0][0x3a0] ;  /* 0x00007400ff0477ac */ /* 0x000ea20008000a00 */
[----:B------:R-:W-:Y:S01]  /*0e10*/  IMAD.WIDE.U32 R4, R15, 0x4, RZ ;  /* 0x000000040f047825 */ /* 0x000fe200078e00ff */
[----:B------:R-:W-:Y:S03]  /*0e20*/  BSSY.RECONVERGENT B2, `(.L_x_20) ;  /* 0x000003c000027945 */ /* 0x000fe60003800200 */
[----:B------:R-:W-:-:S03]  /*0e30*/  IMAD.WIDE R2, R3, 0x4, R4 ;  /* 0x0000000403027825 */ /* 0x000fc600078e0204 */
[----:B--2---:R-:W-:-:S04]  /*0e40*/  IADD3 R2, P2, PT, R2, UR4, RZ ;  /* 0x0000000402027c10 */ /* 0x004fc8000ff5e0ff */
[----:B------:R-:W-:Y:S01]  /*0e50*/  IADD3 R2, P3, PT, R2, 0x8, RZ ;  /* 0x0000000802027810 */ /* 0x000fe20007f7e0ff */
[----:B-1----:R-:W-:-:S03]  /*0e60*/  IMAD.WIDE R6, R0, 0x4, R6 ;  /* 0x0000000400067825 */ /* 0x002fc600078e0206 */
[----:B------:R-:W-:Y:S01]  /*0e70*/  IADD3.X R3, PT, PT, RZ, UR5, R3, P3, P2 ;  /* 0x00000005ff037c10 */ /* 0x000fe20009fe4403 */
[----:B------:R-:W-:Y:S01]  /*0e80*/  IMAD.IADD R0, R13, 0x1, -R12 ;  /* 0x000000010d007824 */ /* 0x000fe200078e0a0c */
[----:B------:R-:W-:-:S04]  /*0e90*/  IADD3 R4, P0, PT, R6, 0x8, RZ ;  /* 0x0000000806047810 */ /* 0x000fc80007f1e0ff */
[----:B------:R-:W-:Y:S02]  /*0ea0*/  ISETP.GT.AND P1, PT, R0, 0xc, PT ;  /* 0x0000000c0000780c */ /* 0x000fe40003f24270 */
[----:B------:R-:W-:Y:S02]  /*0eb0*/  IADD3.X R5, PT, PT, RZ, R7, RZ, P0, !PT ;  /* 0x00000007ff057210 */ /* 0x000fe400007fe4ff */
[----:B------:R-:W-:-:S09]  /*0ec0*/  PLOP3.LUT P0, PT, PT, PT, PT, 0x80, 0x8 ;  /* 0x000000000008781c */ /* 0x000fd20003f0f070 */
[----:B------:R-:W-:Y:S05]  /*0ed0*/  @!P1 BRA `(.L_x_21) ;  /* 0x0000000000c09947 */ /* 0x000fea0003800000 */
[----:B------:R-:W-:Y:S01]  /*0ee0*/  PLOP3.LUT P0, PT, PT, PT, PT, 0x8, 0x80 ;  /* 0x000000000080781c */ /* 0x000fe20003f0e170 */
[----:B------:R-:W-:-:S12]  /*0ef0*/  VIADD R7, R13, 0xfffffff4 ;  /* 0xfffffff40d077836 */ /* 0x000fd80000000000 */
.L_x_22:
[----:B0-----:R-:W-:-:S05]  /*0f00*/  IMAD.WIDE R8, R12, 0x4, R4 ;  /* 0x000000040c087825 */ /* 0x001fca00078e0204 */
[----:B------:R-:W2:Y:S04]  /*0f10*/  LDG.E R15, desc[UR6][R8.64+-0x8] ;  /* 0xfffff806080f7981 */ /* 0x000ea8000c1e1900 */
[----:B--2---:R0:W-:Y:S04]  /*0f20*/  STG.E desc[UR6][R2.64+-0x8], R15 ;  /* 0xfffff80f02007986 */ /* 0x0041e8000c101906 */
[----:B------:R-:W2:Y:S04]  /*0f30*/  LDG.E R17, desc[UR6][R8.64+-0x4] ;  /* 0xfffffc0608117981 */ /* 0x000ea8000c1e1900 */
[----:B--2---:R1:W-:Y:S04]  /*0f40*/  STG.E desc[UR6][R2.64+-0x4], R17 ;  /* 0xfffffc1102007986 */ /* 0x0043e8000c101906 */
[----:B------:R-:W2:Y:S01]  /*0f50*/  LDG.E R19, desc[UR6][R8.64] ;  /* 0x0000000608137981 */ /* 0x000ea2000c1e1900 */
[----:B------:R-:W-:-:S03]  /*0f60*/  VIADD R11, R12, 0x4 ;  /* 0x000000040c0b7836 */ /* 0x000fc60000000000 */
[----:B--2---:R2:W-:Y:S04]  /*0f70*/  STG.E desc[UR6][R2.64], R19 ;  /* 0x0000001302007986 */ /* 0x0045e8000c101906 */
[----:B------:R-:W3:Y:S01]  /*0f80*/  LDG.E R21, desc[UR6][R8.64+0x4] ;  /* 0x0000040608157981 */ /* 0x000ee2000c1e1900 */
[----:B------:R-:W-:-:S03]  /*0f90*/  IMAD.WIDE R10, R11, 0x4, R4 ;  /* 0x000000040b0a7825 */ /* 0x000fc600078e0204 */
[----:B---3--:R3:W-:Y:S04]  /*0fa0*/  STG.E desc[UR6][R2.64+0x4], R21 ;  /* 0x0000041502007986 */ /* 0x0087e8000c101906 */
[----:B------:R-:W4:Y:S04]  /*0fb0*/  LDG.E R23, desc[UR6][R10.64+-0x8] ;  /* 0xfffff8060a177981 */ /* 0x000f28000c1e1900 */
[----:B----4-:R4:W-:Y:S04]  /*0fc0*/  STG.E desc[UR6][R2.64+0x8], R23 ;  /* 0x0000081702007986 */ /* 0x0109e8000c101906 */
[----:B0-----:R-:W5:Y:S04]  /*0fd0*/  LDG.E R15, desc[UR6][R10.64+-0x4] ;  /* 0xfffffc060a0f7981 */ /* 0x001f68000c1e1900 */
[----:B-----5:R0:W-:Y:S04]  /*0fe0*/  STG.E desc[UR6][R2.64+0xc], R15 ;  /* 0x00000c0f02007986 */ /* 0x0201e8000c101906 */
[----:B-1----:R-:W5:Y:S01]  /*0ff0*/  LDG.E R17, desc[UR6][R10.64] ;  /* 0x000000060a117981 */ /* 0x002f62000c1e1900 */
[----:B------:R-:W-:-:S03]  /*1000*/  VIADD R9, R12, 0x8 ;  /* 0x000000080c097836 */ /* 0x000fc60000000000 */
[----:B-----5:R1:W-:Y:S04]  /*1010*/  STG.E desc[UR6][R2.64+0x10], R17 ;  /* 0x0000101102007986 */ /* 0x0203e8000c101906 */
[----:B--2---:R-:W2:Y:S01]  /*1020*/  LDG.E R19, desc[UR6][R10.64+0x4] ;  /* 0x000004060a137981 */ /* 0x004ea2000c1e1900 */
[----:B------:R-:W-:-:S03]  /*1030*/  IMAD.WIDE R8, R9, 0x4, R4 ;  /* 0x0000000409087825 */ /* 0x000fc600078e0204 */
[----:B--2---:R2:W-:Y:S04]  /*1040*/  STG.E desc[UR6][R2.64+0x14], R19 ;  /* 0x0000141302007986 */ /* 0x0045e8000c101906 */
[----:B---3--:R-:W3:Y:S04]  /*1050*/  LDG.E R21, desc[UR6][R8.64+-0x8] ;  /* 0xfffff80608157981 */ /* 0x008ee8000c1e1900 */
[----:B---3--:R3:W-:Y:S04]  /*1060*/  STG.E desc[UR6][R2.64+0x18], R21 ;  /* 0x0000181502007986 */ /* 0x0087e8000c101906 */
[----:B----4-:R-:W4:Y:S04]  /*1070*/  LDG.E R23, desc[UR6][R8.64+-0x4] ;  /* 0xfffffc0608177981 */ /* 0x010f28000c1e1900 */
[----:B----4-:R4:W-:Y:S04]  /*1080*/  STG.E desc[UR6][R2.64+0x1c], R23 ;  /* 0x00001c1702007986 */ /* 0x0109e8000c101906 */
[----:B0-----:R-:W5:Y:S01]  /*1090*/  LDG.E R15, desc[UR6][R8.64] ;  /* 0x00000006080f7981 */ /* 0x001f62000c1e1900 */
[----:B------:R-:W-:-:S03]  /*10a0*/  VIADD R11, R12, 0xc ;  /* 0x0000000c0c0b7836 */ /* 0x000fc60000000000 */
[----:B-----5:R0:W-:Y:S04]  /*10b0*/  STG.E desc[UR6][R2.64+0x20], R15 ;  /* 0x0000200f02007986 */ /* 0x0201e8000c101906 */
[----:B-1----:R-:W5:Y:S01]  /*10c0*/  LDG.E R17, desc[UR6][R8.64+0x4] ;  /* 0x0000040608117981 */ /* 0x002f62000c1e1900 */
[----:B------:R-:W-:-:S03]  /*10d0*/  IMAD.WIDE R10, R11, 0x4, R4 ;  /* 0x000000040b0a7825 */ /* 0x000fc600078e0204 */
[----:B-----5:R-:W-:Y:S04]  /*10e0*/  STG.E desc[UR6][R2.64+0x24], R17 ;  /* 0x0000241102007986 */ /* 0x020fe8000c101906 */
[----:B--2---:R-:W2:Y:S04]  /*10f0*/  LDG.E R19, desc[UR6][R10.64+-0x8] ;  /* 0xfffff8060a137981 */ /* 0x004ea8000c1e1900 */
[----:B--2---:R-:W-:Y:S04]  /*1100*/  STG.E desc[UR6][R2.64+0x28], R19 ;  /* 0x0000281302007986 */ /* 0x004fe8000c101906 */
[----:B---3--:R-:W2:Y:S04]  /*1110*/  LDG.E R21, desc[UR6][R10.64+-0x4] ;  /* 0xfffffc060a157981 */ /* 0x008ea8000c1e1900 */
[----:B--2---:R-:W-:Y:S04]  /*1120*/  STG.E desc[UR6][R2.64+0x2c], R21 ;  /* 0x00002c1502007986 */ /* 0x004fe8000c101906 */
[----:B----4-:R-:W2:Y:S01]  /*1130*/  LDG.E R23, desc[UR6][R10.64] ;  /* 0x000000060a177981 */ /* 0x010ea2000c1e1900 */
[----:B------:R-:W-:-:S04]  /*1140*/  IADD3 R12, PT, PT, R12, 0x10, RZ ;  /* 0x000000100c0c7810 */ /* 0x000fc80007ffe0ff */
[----:B------:R-:W-:Y:S02]  /*1150*/  ISETP.GE.AND P1, PT, R12, R7, PT ;  /* 0x000000070c00720c */ /* 0x000fe40003f26270 */
[----:B------:R-:W-:Y:S01]  /*1160*/  IADD3 R0, P2, PT, R2, 0x40, RZ ;  /* 0x0000004002007810 */ /* 0x000fe20007f5e0ff */
[----:B--2---:R-:W-:Y:S04]  /*1170*/  STG.E desc[UR6][R2.64+0x30], R23 ;  /* 0x0000301702007986 */ /* 0x004fe8000c101906 */
[----:B0-----:R-:W2:Y:S01]  /*1180*/  LDG.E R15, desc[UR6][R10.64+0x4] ;  /* 0x000004060a0f7981 */ /* 0x001ea2000c1e1900 */
[----:B------:R-:W-:-:S03]  /*1190*/  IMAD.X R9, RZ, RZ, R3, P2 ;  /* 0x000000ffff097224 */ /* 0x000fc600010e0603 */
[----:B--2---:R0:W-:Y:S02]  /*11a0*/  STG.E desc[UR6][R2.64+0x34], R15 ;  /* 0x0000340f02007986 */ /* 0x0041e4000c101906 */
[----:B0-----:R-:W-:Y:S02]  /*11b0*/  IMAD.MOV.U32 R2, RZ, RZ, R0 ;  /* 0x000000ffff027224 */ /* 0x001fe400078e0000 */
[----:B------:R-:W-:Y:S01]  /*11c0*/  IMAD.MOV.U32 R3, RZ, RZ, R9 ;  /* 0x000000ffff037224 */ /* 0x000fe200078e0009 */
[----:B------:R-:W-:Y:S06]  /*11d0*/  @!P1 BRA `(.L_x_22) ;  /* 0xfffffffc00489947 */ /* 0x000fec000383ffff */
.L_x_21:
[----:B------:R-:W-:Y:S05]  /*11e0*/  BSYNC.RECONVERGENT B2 ;  /* 0x0000000000027941 */ /* 0x000fea0003800200 */
.L_x_20:
[----:B------:R-:W-:Y:S01]  /*11f0*/  IMAD.IADD R0, R13, 0x1, -R12 ;  /* 0x000000010d007824 */ /* 0x000fe200078e0a0c */
[----:B------:R-:W-:Y:S04]  /*1200*/  BSSY.RECONVERGENT B2, `(.L_x_23) ;  /* 0x000001c000027945 */ /* 0x000fe80003800200 */
[----:B------:R-:W-:-:S13]  /*1210*/  ISETP.GT.AND P1, PT, R0, 0x4, PT ;  /* 0x000000040000780c */ /* 0x000fda0003f24270 */
[----:B------:R-:W-:Y:S05]  /*1220*/  @!P1 BRA `(.L_x_24) ;  /* 0x0000000000649947 */ /* 0x000fea0003800000 */
[----:B------:R-:W-:-:S05]  /*1230*/  IMAD.WIDE R6, R12, 0x4, R4 ;  /* 0x000000040c067825 */ /* 0x000fca00078e0204 */
[----:B------:R-:W2:Y:S04]  /*1240*/  LDG.E R11, desc[UR6][R6.64+-0x8] ;  /* 0xfffff806060b7981 */ /* 0x000ea8000c1e1900 */
[----:B--2---:R1:W-:Y:S04]  /*1250*/  STG.E desc[UR6][R2.64+-0x8], R11 ;  /* 0xfffff80b02007986 */ /* 0x0043e8000c101906 */
[----:B------:R-:W2:Y:S04]  /*1260*/  LDG.E R15, desc[UR6][R6.64+-0x4] ;  /* 0xfffffc06060f7981 */ /* 0x000ea8000c1e1900 */
[----:B--2---:R2:W-:Y:S04]  /*1270*/  STG.E desc[UR6][R2.64+-0x4], R15 ;  /* 0xfffffc0f02007986 */ /* 0x0045e8000c101906 */
[----:B------:R-:W3:Y:S01]  /*1280*/  LDG.E R17, desc[UR6][R6.64] ;  /* 0x0000000606117981 */ /* 0x000ee2000c1e1900 */
[----:B0-----:R-:W-:-:S03]  /*1290*/  IADD3 R9, PT, PT, R12, 0x4, RZ ;  /* 0x000000040c097810 */ /* 0x001fc60007ffe0ff */
[----:B---3--:R0:W-:Y:S04]  /*12a0*/  STG.E desc[UR6][R2.64], R17 ;  /* 0x0000001102007986 */ /* 0x0081e8000c101906 */
[----:B------:R-:W3:Y:S01]  /*12b0*/  LDG.E R19, desc[UR6][R6.64+0x4] ;  /* 0x0000040606137981 */ /* 0x000ee2000c1e1900 */
[----:B------:R-:W-:-:S03]  /*12c0*/  IMAD.WIDE R8, R9, 0x4, R4 ;  /* 0x0000000409087825 */ /* 0x000fc600078e0204 */
[----:B---3--:R-:W-:Y:S04]  /*12d0*/  STG.E desc[UR6][R2.64+0x4], R19 ;  /* 0x0000041302007986 */ /* 0x008fe8000c101906 */
[----:B------:R-:W3:Y:S04]  /*12e0*/  LDG.E R21, desc[UR6][R8.64+-0x8] ;  /* 0xfffff80608157981 */ /* 0x000ee8000c1e1900 */
[----:B---3--:R-:W-:Y:S04]  /*12f0*/  STG.E desc[UR6][R2.64+0x8], R21 ;  /* 0x0000081502007986 */ /* 0x008fe8000c101906 */
[----:B-1----:R-:W3:Y:S04]  /*1300*/  LDG.E R11, desc[UR6][R8.64+-0x4] ;  /* 0xfffffc06080b7981 */ /* 0x002ee8000c1e1900 */
[----:B---3--:R-:W-:Y:S04]  /*1310*/  STG.E desc[UR6][R2.64+0xc], R11 ;  /* 0x00000c0b02007986 */ /* 0x008fe8000c101906 */
[----:B--2---:R-:W2:Y:S01]  /*1320*/  LDG.E R15, desc[UR6][R8.64] ;  /* 0x00000006080f7981 */ /* 0x004ea2000c1e1900 */
[----:B------:R-:W-:-:S03]  /*1330*/  IADD3 R0, P1, PT, R2, 0x20, RZ ;  /* 0x0000002002007810 */ /* 0x000fc60007f3e0ff */
[----:B--2---:R-:W-:Y:S04]  /*1340*/  STG.E desc[UR6][R2.64+0x10], R15 ;  /* 0x0000100f02007986 */ /* 0x004fe8000c101906 */
[----:B0-----:R-:W2:Y:S01]  /*1350*/  LDG.E R17, desc[UR6][R8.64+0x4] ;  /* 0x0000040608117981 */ /* 0x001ea2000c1e1900 */
[----:B------:R-:W-:Y:S01]  /*1360*/  IMAD.X R7, RZ, RZ, R3, P1 ;  /* 0x000000ffff077224 */ /* 0x000fe200008e0603 */
[----:B------:R-:W-:Y:S01]  /*1370*/  PLOP3.LUT P0, PT, PT, PT, PT, 0x8, 0x80 ;  /* 0x000000000080781c */ /* 0x000fe20003f0e170 */
[----:B------:R-:W-:Y:S01]  /*1380*/  VIADD R12, R12, 0x8 ;  /* 0x000000080c0c7836 */ /* 0x000fe20000000000 */
[----:B--2---:R0:W-:Y:S02]  /*1390*/  STG.E desc[UR6][R2.64+0x14], R17 ;  /* 0x0000141102007986 */ /* 0x0041e4000c101906 */
[----:B0-----:R-:W-:-:S02]  /*13a0*/  IMAD.MOV.U32 R2, RZ, RZ, R0 ;  /* 0x000000ffff027224 */ /* 0x001fc400078e0000 */
[----:B------:R-:W-:-:S07]  /*13b0*/  IMAD.MOV.U32 R3, RZ, RZ, R7 ;  /* 0x000000ffff037224 */ /* 0x000fce00078e0007 */
.L_x_24:
[----:B------:R-:W-:Y:S05]  /*13c0*/  BSYNC.RECONVERGENT B2 ;  /* 0x0000000000027941 */ /* 0x000fea0003800200 */
.L_x_23:
[----:B------:R-:W-:-:S13]  /*13d0*/  ISETP.LT.OR P0, PT, R12, R13, P0 ;  /* 0x0000000d0c00720c */ /* 0x000fda0000701670 */
[----:B------:R-:W-:Y:S05]  /*13e0*/  @!P0 EXIT ;  /* 0x000000000000894d */ /* 0x000fea0003800000 */
[----:B------:R-:W-:-:S05]  /*13f0*/  IMAD.WIDE R4, R12, 0x4, R4 ;  /* 0x000000040c047825 */ /* 0x000fca00078e0204 */
[----:B------:R-:W2:Y:S04]  /*1400*/  LDG.E R7, desc[UR6][R4.64+-0x8] ;  /* 0xfffff80604077981 */ /* 0x000ea8000c1e1900 */
[----:B--2---:R-:W-:Y:S04]  /*1410*/  STG.E desc[UR6][R2.64+-0x8], R7 ;  /* 0xfffff80702007986 */ /* 0x004fe8000c101906 */
[----:B0-----:R-:W2:Y:S04]  /*1420*/  LDG.E R9, desc[UR6][R4.64+-0x4] ;  /* 0xfffffc0604097981 */ /* 0x001ea8000c1e1900 */
[----:B--2---:R-:W-:Y:S04]  /*1430*/  STG.E desc[UR6][R2.64+-0x4], R9 ;  /* 0xfffffc0902007986 */ /* 0x004fe8000c101906 */
[----:B------:R-:W2:Y:S04]  /*1440*/  LDG.E R11, desc[UR6][R4.64] ;  /* 0x00000006040b7981 */ /* 0x000ea8000c1e1900 */
[----:B--2---:R-:W-:Y:S04]  /*1450*/  STG.E desc[UR6][R2.64], R11 ;  /* 0x0000000b02007986 */ /* 0x004fe8000c101906 */
[----:B------:R-:W2:Y:S04]  /*1460*/  LDG.E R13, desc[UR6][R4.64+0x4] ;  /* 0x00000406040d7981 */ /* 0x000ea8000c1e1900 */
[----:B--2---:R-:W-:Y:S01]  /*1470*/  STG.E desc[UR6][R2.64+0x4], R13 ;  /* 0x0000040d02007986 */ /* 0x004fe2000c101906 */
[----:B------:R-:W-:Y:S05]  /*1480*/  EXIT ;  /* 0x000000000000794d */ /* 0x000fea0003800000 */
.L_x_16:
[----:B------:R-:W-:-:S13]  /*1490*/  ISETP.GE.AND P0, PT, R17, R4, PT ;  /* 0x000000041100720c */ /* 0x000fda0003f06270 */
[----:B------:R-:W-:Y:S05]  /*14a0*/  @P0 EXIT ;  /* 0x000000000000094d */ /* 0x000fea0003800000 */
[----:B------:R-:W-:Y:S01]  /*14b0*/  IADD3 R6, PT, PT, R5, R0, RZ ;  /* 0x0000000005067210 */ /* 0x000fe20007ffe0ff */
[----:B------:R-:W-:Y:S01]  /*14c0*/  BSSY.RECONVERGENT B2, `(.L_x_25) ;  /* 0x000001e000027945 */ /* 0x000fe20003800200 */
[C-C-:B------:R-:W-:Y:S01]  /*14d0*/  IADD3 R5, PT, PT, R2.reuse, R3, R17.reuse ;  /* 0x0000000302057210 */ /* 0x140fe20007ffe011 */
[----:B------:R-:W-:-:S04]  /*14e0*/  IMAD.IADD R2, R2, 0x1, R17 ;  /* 0x0000000102027824 */ /* 0x000fc800078e0211 */
[----:B------:R-:W-:Y:S01]  /*14f0*/  IMAD.IADD R5, R6, 0x1, -R5 ;  /* 0x0000000106057824 */ /* 0x000fe200078e0a05 */
[----:B------:R-:W-:-:S04]  /*1500*/  IADD3 R2, PT, PT, R2, R3, -R6 ;  /* 0x0000000302027210 */ /* 0x000fc80007ffe806 */
[----:B------:R-:W-:Y:S02]  /*1510*/  LOP3.LUT P1, R12, R5, 0x3, RZ, 0xc0, !PT ;  /* 0x00000003050c7812 */ /* 0x000fe4000782c0ff */
[----:B------:R-:W-:-:S11]  /*1520*/  ISETP.GT.U32.AND P0, PT, R2, -0x4, PT ;  /* 0xfffffffc0200780c */ /* 0x000fd60003f04070 */
[----:B------:R-:W-:Y:S05]  /*1530*/  @!P1 BRA `(.L_x_26) ;  /* 0x0000000000589947 */ /* 0x000fea0003800000 */
[----:B------:R-:W1:Y:S01]  /*1540*/  LDCU.64 UR4, c[0x0][0x390] ;  /* 0x00007200ff0477ac */ /* 0x000e620008000a00 */
[----:B------:R-:W-:Y:S01]  /*1550*/  IMAD.WIDE R6, R3, 0x4, RZ ;  /* 0x0000000403067825 */ /* 0x000fe200078e02ff */
[----:B------:R-:W2:Y:S03]  /*1560*/  LDCU.64 UR8, c[0x0][0x3a0] ;  /* 0x00007400ff0877ac */ /* 0x000ea60008000a00 */
[----:B------:R-:W-:-:S04]  /*1570*/  IMAD.WIDE R10, R0, 0x4, RZ ;  /* 0x00000004000a7825 */ /* 0x000fc800078e02ff */
[----:B0-----:R-:W-:-:S04]  /*1580*/  IMAD.WIDE.U32 R8, R15, 0x4, R6 ;  /* 0x000000040f087825 */ /* 0x001fc800078e0006 */
[--C-:B------:R-:W-:Y:S02]  /*1590*/  IMAD.IADD R15, R15, 0x1, R12.reuse ;  /* 0x000000010f0f7824 */ /* 0x100fe400078e020c */
[----:B------:R-:W-:Y:S01]  /*15a0*/  IMAD.MOV R2, RZ, RZ, -R12 ;  /* 0x000000ffff027224 */ /* 0x000fe200078e0a0c */
[----:B-1----:R-:W-:Y:S02]  /*15b0*/  IADD3 R6, P2, P3, -R10, UR4, R6 ;  /* 0x000000040a067c10 */ /* 0x002fe4000fb5e106 */
[----:B--2---:R-:W-:Y:S02]  /*15c0*/  IADD3 R10, P1, PT, R8, UR8, RZ ;  /* 0x00000008080a7c10 */ /* 0x004fe4000ff3e0ff */
[----:B------:R-:W-:Y:S02]  /*15d0*/  IADD3.X R7, PT, PT, ~R11, UR5, R7, P2, P3 ;  /* 0x000000050b077c10 */ /* 0x000fe400097e6507 */
[----:B------:R-:W-:-:S09]  /*15e0*/  IADD3.X R11, PT, PT, R9, UR9, RZ, P1, !PT ;  /* 0x00000009090b7c10 */ /* 0x000fd20008ffe4ff */
.L_x_27:
[----:B-1----:R-:W-:-:S05]  /*15f0*/  IMAD.WIDE R8, R17, 0x4, R6 ;  /* 0x0000000411087825 */ /* 0x002fca00078e0206 */
[----:B------:R0:W2:Y:S01]  /*1600*/  LDG.E R5, desc[UR6][R8.64] ;  /* 0x0000000608057981 */ /* 0x0000a2000c1e1900 */
[----:B------:R-:W-:Y:S02]  /*1610*/  VIADD R2, R2, 0x1 ;  /* 0x0000000102027836 */ /* 0x000fe40000000000 */
[----:B------:R-:W-:-:S03]  /*1620*/  VIADD R17, R17, 0x1 ;  /* 0x0000000111117836 */ /* 0x000fc60000000000 */
[----:B------:R-:W-:Y:S02]  /*1630*/  ISETP.NE.AND P1, PT, R2, RZ, PT ;  /* 0x000000ff0200720c */ /* 0x000fe40003f25270 */
[----:B0-----:R-:W-:Y:S01]  /*1640*/  MOV R8, R10 ;  /* 0x0000000a00087202 */ /* 0x001fe20000000f00 */
[----:B------:R-:W-:Y:S01]  /*1650*/  IMAD.MOV.U32 R9, RZ, RZ, R11 ;  /* 0x000000ffff097224 */ /* 0x000fe200078e000b */
[----:B------:R-:W-:-:S05]  /*1660*/  IADD3 R10, P2, PT, R10, 0x4, RZ ;  /* 0x000000040a0a7810 */ /* 0x000fca0007f5e0ff */
[----:B------:R-:W-:Y:S01]  /*1670*/  IMAD.X R11, RZ, RZ, R11, P2 ;  /* 0x000000ffff0b7224 */ /* 0x000fe200010e060b */
[----:B--2---:R1:W-:Y:S03]  /*1680*/  STG.E desc[UR6][R8.64], R5 ;  /* 0x0000000508007986 */ /* 0x0043e6000c101906 */
[----:B------:R-:W-:Y:S05]  /*1690*/  @P1 BRA `(.L_x_27) ;  /* 0xfffffffc00d41947 */ /* 0x000fea000383ffff */
.L_x_26:
[----:B------:R-:W-:Y:S05]  /*16a0*/  BSYNC.RECONVERGENT B2 ;  /* 0x0000000000027941 */ /* 0x000fea0003800200 */
.L_x_25:
[----:B------:R-:W-:Y:S05]  /*16b0*/  @P0 EXIT ;  /* 0x000000000000094d */ /* 0x000fea0003800000 */
[----:B------:R-:W2:Y:S01]  /*16c0*/  LDCU.64 UR4, c[0x0][0x390] ;  /* 0x00007200ff0477ac */ /* 0x000ea20008000a00 */
[----:B------:R-:W-:Y:S01]  /*16d0*/  IMAD.WIDE R6, R3, 0x4, RZ ;  /* 0x0000000403067825 */ /* 0x000fe200078e02ff */
[----:B------:R-:W-:Y:S01]  /*16e0*/  BSSY.RECONVERGENT B2, `(.L_x_28) ;  /* 0x000003f000027945 */ /* 0x000fe20003800200 */
[----:B------:R-:W3:Y:S02]  /*16f0*/  LDCU.64 UR8, c[0x0][0x3a0] ;  /* 0x00007400ff0877ac */ /* 0x000ee40008000a00 */
[----:B01----:R-:W-:Y:S01]  /*1700*/  IMAD.WIDE R8, R0, 0x4, RZ ;  /* 0x0000000400087825 */ /* 0x003fe200078e02ff */
[----:B------:R-:W-:-:S03]  /*1710*/  IADD3 R0, PT, PT, R4, -R17, RZ ;  /* 0x8000001104007210 */ /* 0x000fc60007ffe0ff */
[----:B------:R-:W-:Y:S01]  /*1720*/  IMAD.WIDE.U32 R2, R15, 0x4, R6 ;  /* 0x000000040f027825 */ /* 0x000fe200078e0006 */
[----:B--2---:R-:W-:-:S04]  /*1730*/  IADD3 R6, P1, P2, -R8, UR4, R6 ;  /* 0x0000000408067c10 */ /* 0x004fc8000fa3e106 */
[----:B------:R-:W-:Y:S02]  /*1740*/  IADD3.X R7, PT, PT, ~R9, UR5, R7, P1, P2 ;  /* 0x0000000509077c10 */ /* 0x000fe40008fe4507 */
[----:B------:R-:W-:Y:S02]  /*1750*/  ISETP.GT.AND P1, PT, R0, 0xc, PT ;  /* 0x0000000c0000780c */ /* 0x000fe40003f24270 */
[----:B---3--:R-:W-:Y:S02]  /*1760*/  IADD3 R2, P0, PT, R2, UR8, RZ ;  /* 0x0000000802027c10 */ /* 0x008fe4000ff1e0ff */
[----:B------:R-:W-:Y:S02]  /*1770*/  IADD3 R6, P2, PT, R6, 0x8, RZ ;  /* 0x0000000806067810 */ /* 0x000fe40007f5e0ff */
[----:B------:R-:W-:-:S03]  /*1780*/  IADD3 R2, P3, PT, R2, 0x8, RZ ;  /* 0x0000000802027810 */ /* 0x000fc60007f7e0ff */
[----:B------:R-:W-:Y:S01]  /*1790*/  IMAD.X R7, RZ, RZ, R7, P2 ;  /* 0x000000ffff077224 */ /* 0x000fe200010e0607 */
[----:B------:R-:W-:Y:S02]  /*17a0*/  IADD3.X R3, PT, PT, RZ, UR9, R3, P3, P0 ;  /* 0x00000009ff037c10 */ /* 0x000fe40009fe0403 */
[----:B------:R-:W-:Y:S01]  /*17b0*/  PLOP3.LUT P0, PT, PT, PT, PT, 0x80, 0x8 ;  /* 0x000000000008781c */ /* 0x000fe20003f0f070 */
[----:B------:R-:W-:-:S12]  /*17c0*/  @!P1 BRA `(.L_x_29) ;  /* 0x0000000000c09947 */ /* 0x000fd80003800000 */
[----:B------:R-:W-:Y:S01]  /*17d0*/  PLOP3.LUT P0, PT, PT, PT, PT, 0x8, 0x80 ;  /* 0x000000000080781c */ /* 0x000fe20003f0e170 */
[----:B------:R-:W-:-:S12]  /*17e0*/  VIADD R0, R4, 0xfffffff4 ;  /* 0xfffffff404007836 */ /* 0x000fd80000000000 */
.L_x_30:
[----:B------:R-:W-:-:S05]  /*17f0*/  IMAD.WIDE R8, R17, 0x4, R6 ;  /* 0x0000000411087825 */ /* 0x000fca00078e0206 */
        /* <DEDUP_REMOVED lines=25> */
[----:B------:R-:W-:-:S03]  /*1990*/  IADD3 R11, PT, PT, R17, 0xc, RZ ;  /* 0x0000000c110b7810 */ /* 0x000fc60007ffe0ff */
        /* <DEDUP_REMOVED lines=9> */
[----:B------:R-:W-:-:S05]  /*1a30*/  VIADD R17, R17, 0x10 ;  /* 0x0000001011117836 */ /* 0x000fca0000000000 */
[----:B------:R-:W-:Y:S01]  /*1a40*/  ISETP.GE.AND P1, PT, R17, R0, PT ;  /* 0x000000001100720c */ /* 0x000fe20003f26270 */
[----:B--2---:R-:W-:Y:S04]  /*1a50*/  STG.E desc[UR6][R2.64+0x30], R21 ;  /* 0x0000301502007986 */ /* 0x004fe8000c101906 */
[----:B0-----:R-:W2:Y:S01]  /*1a60*/  LDG.E R5, desc[UR6][R10.64+0x4] ;  /* 0x000004060a057981 */ /* 0x001ea2000c1e1900 */
[----:B------:R-:W-:-:S05]  /*1a70*/  IADD3 R8, P2, PT, R2, 0x40, RZ ;  /* 0x0000004002087810 */ /* 0x000fca0007f5e0ff */
[----:B------:R-:W-:Y:S01]  /*1a80*/  IMAD.X R9, RZ, RZ, R3, P2 ;  /* 0x000000ffff097224 */ /* 0x000fe200010e0603 */
[----:B--2---:R0:W-:Y:S02]  /*1a90*/  STG.E desc[UR6][R2.64+0x34], R5 ;  /* 0x0000340502007986 */ /* 0x0041e4000c101906 */
[----:B0-----:R-:W-:Y:S02]  /*1aa0*/  IMAD.MOV.U32 R2, RZ, RZ, R8 ;  /* 0x000000ffff027224 */ /* 0x001fe400078e0008 */
[----:B------:R-:W-:Y:S01]  /*1ab0*/  IMAD.MOV.U32 R3, RZ, RZ, R9 ;  /* 0x000000ffff037224 */ /* 0x000fe200078e0009 */
[----:B------:R-:W-:Y:S06]  /*1ac0*/  @!P1 BRA `(.L_x_30) ;  /* 0xfffffffc00489947 */ /* 0x000fec000383ffff */
.L_x_29:
[----:B------:R-:W-:Y:S05]  /*1ad0*/  BSYNC.RECONVERGENT B2 ;  /* 0x0000000000027941 */ /* 0x000fea0003800200 */
.L_x_28:
[----:B------:R-:W-:Y:S01]  /*1ae0*/  IADD3 R0, PT, PT, R4, -R17, RZ ;  /* 0x8000001104007210 */ /* 0x000fe20007ffe0ff */
[----:B------:R-:W-:Y:S03]  /*1af0*/  BSSY.RECONVERGENT B2, `(.L_x_31) ;  /* 0x000001c000027945 */ /* 0x000fe60003800200 */
[----:B------:R-:W-:-:S13]  /*1b00*/  ISETP.GT.AND P1, PT, R0, 0x4, PT ;  /* 0x000000040000780c */ /* 0x000fda0003f24270 */
[----:B------:R-:W-:Y:S05]  /*1b10*/  @!P1 BRA `(.L_x_32) ;  /* 0x0000000000649947 */ /* 0x000fea0003800000 */
        /* <DEDUP_REMOVED lines=10> */
[----:B---3--:R-:W-:Y:S04]  /*1bc0*/  STG.E desc[UR6][R2.64+0x4], R19 ;  /* 0x0000041302007986 */ /* 0x008fe8000c101906 */
[----:B------:R-:W3:Y:S04]  /*1bd0*/  LDG.E R21, desc[UR6][R10.64+-0x8] ;  /* 0xfffff8060a157981 */ /* 0x000ee8000c1e1900 */
[----:B---3--:R-:W-:Y:S04]  /*1be0*/  STG.E desc[UR6][R2.64+0x8], R21 ;  /* 0x0000081502007986 */ /* 0x008fe8000c101906 */
[----:B0-----:R-:W3:Y:S04]  /*1bf0*/  LDG.E R5, desc[UR6][R10.64+-0x4] ;  /* 0xfffffc060a057981 */ /* 0x001ee8000c1e1900 */
[----:B---3--:R-:W-:Y:S04]  /*1c00*/  STG.E desc[UR6][R2.64+0xc], R5 ;  /* 0x00000c0502007986 */ /* 0x008fe8000c101906 */
[----:B-1----:R-:W3:Y:S01]  /*1c10*/  LDG.E R13, desc[UR6][R10.64] ;  /* 0x000000060a0d7981 */ /* 0x002ee2000c1e1900 */
[----:B------:R-:W-:-:S03]  /*1c20*/  IADD3 R0, P1, PT, R2, 0x20, RZ ;  /* 0x0000002002007810 */ /* 0x000fc60007f3e0ff */
[----:B---3--:R-:W-:Y:S04]  /*1c30*/  STG.E desc[UR6][R2.64+0x10], R13 ;  /* 0x0000100d02007986 */ /* 0x008fe8000c101906 */
[----:B--2---:R-:W2:Y:S01]  /*1c40*/  LDG.E R15, desc[UR6][R10.64+0x4] ;  /* 0x000004060a0f7981 */ /* 0x004ea2000c1e1900 */
[----:B------:R-:W-:Y:S01]  /*1c50*/  IMAD.X R9, RZ, RZ, R3, P1 ;  /* 0x000000ffff097224 */ /* 0x000fe200008e0603 */
[----:B------:R-:W-:Y:S01]  /*1c60*/  PLOP3.LUT P0, PT, PT, PT, PT, 0x8, 0x80 ;  /* 0x000000000080781c */ /* 0x000fe20003f0e170 */
[----:B------:R-:W-:Y:S01]  /*1c70*/  VIADD R17, R17, 0x8 ;  /* 0x0000000811117836 */ /* 0x000fe20000000000 */
[----:B--2---:R0:W-:Y:S02]  /*1c80*/  STG.E desc[UR6][R2.64+0x14], R15 ;  /* 0x0000140f02007986 */ /* 0x0041e4000c101906 */
[----:B0-----:R-:W-:Y:S01]  /*1c90*/  IMAD.MOV.U32 R2, RZ, RZ, R0 ;  /* 0x000000ffff027224 */ /* 0x001fe200078e0000 */
[----:B------:R-:W-:-:S08]  /*1ca0*/  MOV R3, R9 ;  /* 0x0000000900037202 */ /* 0x000fd00000000f00 */
.L_x_32:
[----:B------:R-:W-:Y:S05]  /*1cb0*/  BSYNC.RECONVERGENT B2 ;  /* 0x0000000000027941 */ /* 0x000fea0003800200 */
.L_x_31:
[----:B------:R-:W-:-:S13]  /*1cc0*/  ISETP.LT.OR P0, PT, R17, R4, P0 ;  /* 0x000000041100720c */ /* 0x000fda0000701670 */
[----:B------:R-:W-:Y:S05]  /*1cd0*/  @!P0 EXIT ;  /* 0x000000000000894d */ /* 0x000fea0003800000 */
[----:B------:R-:W-:-:S05]  /*1ce0*/  IMAD.WIDE R6, R17, 0x4, R6 ;  /* 0x0000000411067825 */ /* 0x000fca00078e0206 */
[----:B------:R-:W2:Y:S04]  /*1cf0*/  LDG.E R5, desc[UR6][R6.64+-0x8] ;  /* 0xfffff80606057981 */ /* 0x000ea8000c1e1900 */
[----:B--2---:R-:W-:Y:S04]  /*1d00*/  STG.E desc[UR6][R2.64+-0x8], R5 ;  /* 0xfffff80502007986 */ /* 0x004fe8000c101906 */
[----:B------:R-:W2:Y:S04]  /*1d10*/  LDG.E R9, desc[UR6][R6.64+-0x4] ;  /* 0xfffffc0606097981 */ /* 0x000ea8000c1e1900 */
[----:B--2---:R-:W-:Y:S04]  /*1d20*/  STG.E desc[UR6][R2.64+-0x4], R9 ;  /* 0xfffffc0902007986 */ /* 0x004fe8000c101906 */
[----:B------:R-:W2:Y:S04]  /*1d30*/  LDG.E R11, desc[UR6][R6.64] ;  /* 0x00000006060b7981 */ /* 0x000ea8000c1e1900 */
[----:B--2---:R-:W-:Y:S04]  /*1d40*/  STG.E desc[UR6][R2.64], R11 ;  /* 0x0000000b02007986 */ /* 0x004fe8000c101906 */
[----:B------:R-:W2:Y:S04]  /*1d50*/  LDG.E R13, desc[UR6][R6.64+0x4] ;  /* 0x00000406060d7981 */ /* 0x000ea8000c1e1900 */
[----:B--2---:R-:W-:Y:S01]  /*1d60*/  STG.E desc[UR6][R2.64+0x4], R13 ;  /* 0x0000040d02007986 */ /* 0x004fe2000c101906 */
[----:B------:R-:W-:Y:S05]  /*1d70*/  EXIT ;  /* 0x000000000000794d */ /* 0x000fea0003800000 */
        .weak           $__internal_0_$__cuda_sm3x_div_rn_noftz_f32_slowpath
        .type           $__internal_0_$__cuda_sm3x_div_rn_noftz_f32_slowpath,@function
        .size           $__internal_0_$__cuda_sm3x_div_rn_noftz_f32_slowpath,(.L_x_42 - $__internal_0_$__cuda_sm3x_div_rn_noftz_f32_slowpath)
$__internal_0_$__cuda_sm3x_div_rn_noftz_f32_slowpath:
[--C-:B------:R-:W-:Y:S01]  /*1d80*/  SHF.R.U32.HI R6, RZ, 0x17, R3.reuse ;  /* 0x00000017ff067819 */ /* 0x100fe20000011603 */
[--C-:B------:R-:W-:Y:S01]  /*1d90*/  IMAD.MOV.U32 R7, RZ, RZ, R0.reuse ;  /* 0x000000ffff077224 */ /* 0x100fe200078e0000 */
[----:B------:R-:W-:Y:S01]  /*1da0*/  SHF.R.U32.HI R5, RZ, 0x17, R0 ;  /* 0x00000017ff057819 */ /* 0x000fe20000011600 */
[----:B------:R-:W-:Y:S01]  /*1db0*/  IMAD.MOV.U32 R8, RZ, RZ, R3 ;  /* 0x000000ffff087224 */ /* 0x000fe200078e0003 */
[----:B------:R-:W-:Y:S02]  /*1dc0*/  LOP3.LUT R6, R6, 0xff, RZ, 0xc0, !PT ;  /* 0x000000ff06067812 */ /* 0x000fe400078ec0ff */
[----:B------:R-:W-:-:S03]  /*1dd0*/  LOP3.LUT R5, R5, 0xff, RZ, 0xc0, !PT ;  /* 0x000000ff05057812 */ /* 0x000fc600078ec0ff */
[----:B------:R-:W-:Y:S02]  /*1de0*/  VIADD R11, R6, 0xffffffff ;  /* 0xffffffff060b7836 */ /* 0x000fe40000000000 */
[----:B------:R-:W-:-:S03]  /*1df0*/  VIADD R10, R5, 0xffffffff ;  /* 0xffffffff050a7836 */ /* 0x000fc60000000000 */
[----:B------:R-:W-:-:S04]  /*1e00*/  ISETP.GT.U32.AND P0, PT, R11, 0xfd, PT ;  /* 0x000000fd0b00780c */ /* 0x000fc80003f04070 */
[----:B------:R-:W-:-:S13]  /*1e10*/  ISETP.GT.U32.OR P0, PT, R10, 0xfd, P0 ;  /* 0x000000fd0a00780c */ /* 0x000fda0000704470 */
[----:B------:R-:W-:Y:S01]  /*1e20*/  @!P0 MOV R9, RZ ;  /* 0x000000ff00098202 */ /* 0x000fe20000000f00 */
[----:B------:R-:W-:Y:S06]  /*1e30*/  @!P0 BRA `(.L_x_33) ;  /* 0x00000000005c8947 */ /* 0x000fec0003800000 */
[----:B------:R-:W-:Y:S02]  /*1e40*/  FSETP.GTU.FTZ.AND P0, PT, |R0|, +INF , PT ;  /* 0x7f8000000000780b */ /* 0x000fe40003f1c200 */
[----:B------:R-:W-:-:S04]  /*1e50*/  FSETP.GTU.FTZ.AND P1, PT, |R3|, +INF , PT ;  /* 0x7f8000000300780b */ /* 0x000fc80003f3c200 */
[----:B------:R-:W-:-:S13]  /*1e60*/  PLOP3.LUT P0, PT, P0, P1, PT, 0xf8, 0x8f ;  /* 0x00000000008f781c */ /* 0x000fda0000703f70 */
[----:B------:R-:W-:Y:S05]  /*1e70*/  @P0 BRA `(.L_x_34) ;  /* 0x0000000400440947 */ /* 0x000fea0003800000 */
[----:B------:R-:W-:-:S13]  /*1e80*/  LOP3.LUT P0, RZ, R8, 0x7fffffff, R7, 0xc8, !PT ;  /* 0x7fffffff08ff7812 */ /* 0x000fda000780c807 */
[----:B------:R-:W-:Y:S05]  /*1e90*/  @!P0 BRA `(.L_x_35) ;  /* 0x0000000400348947 */ /* 0x000fea0003800000 */
[C---:B------:R-:W-:Y:S02]  /*1ea0*/  FSETP.NEU.FTZ.AND P2, PT, |R0|.reuse, +INF , PT ;  /* 0x7f8000000000780b */ /* 0x040fe40003f5d200 */
[----:B------:R-:W-:Y:S02]  /*1eb0*/  FSETP.NEU.FTZ.AND P1, PT, |R3|, +INF , PT ;  /* 0x7f8000000300780b */ /* 0x000fe40003f3d200 */
[----:B------:R-:W-:-:S11]  /*1ec0*/  FSETP.NEU.FTZ.AND P0, PT, |R0|, +INF , PT ;  /* 0x7f8000000000780b */ /* 0x000fd60003f1d200 */
[----:B------:R-:W-:Y:S05]  /*1ed0*/  @!P1 BRA !P2, `(.L_x_35) ;  /* 0x0000000400249947 */ /* 0x000fea0005000000 */
[----:B------:R-:W-:-:S04]  /*1ee0*/  LOP3.LUT P2, RZ, R7, 0x7fffffff, RZ, 0xc0, !PT ;  /* 0x7fffffff07ff7812 */ /* 0x000fc8000784c0ff */
[----:B------:R-:W-:-:S13]  /*1ef0*/  PLOP3.LUT P1, PT, P1, P2, PT, 0x2f, 0xf2 ;  /* 0x0000000000f2781c */ /* 0x000fda0000f24577 */
[----:B------:R-:W-:Y:S05]  /*1f00*/  @P1 BRA `(.L_x_36) ;  /* 0x0000000400101947 */ /* 0x000fea0003800000 */
[----:B------:R-:W-:-:S04]  /*1f10*/  LOP3.LUT P1, RZ, R8, 0x7fffffff, RZ, 0xc0, !PT ;  /* 0x7fffffff08ff7812 */ /* 0x000fc8000782c0ff */
[----:B------:R-:W-:-:S13]  /*1f20*/  PLOP3.LUT P0, PT, P0, P1, PT, 0x2f, 0xf2 ;  /* 0x0000000000f2781c */ /* 0x000fda0000702577 */
[----:B------:R-:W-:Y:S05]  /*1f30*/  @P0 BRA `(.L_x_37) ;  /* 0x0000000000f80947 */ /* 0x000fea0003800000 */
[----:B------:R-:W-:Y:S02]  /*1f40*/  ISETP.GE.AND P0, PT, R10, RZ, PT ;  /* 0x000000ff0a00720c */ /* 0x000fe40003f06270 */
[----:B------:R-:W-:-:S11]  /*1f50*/  ISETP.GE.AND P1, PT, R11, RZ, PT ;  /* 0x000000ff0b00720c */ /* 0x000fd60003f26270 */
[----:B------:R-:W-:Y:S02]  /*1f60*/  @P0 IMAD.MOV.U32 R9, RZ, RZ, RZ ;  /* 0x000000ffff090224 */ /* 0x000fe400078e00ff */
[----:B------:R-:W-:Y:S01]  /*1f70*/  @!P0 FFMA R7, R0, 1.84467440737095516160e+19, RZ ;  /* 0x5f80000000078823 */ /* 0x000fe200000000ff */
[----:B------:R-:W-:Y:S02]  /*1f80*/  @!P0 IMAD.MOV.U32 R9, RZ, RZ, -0x40 ;  /* 0xffffffc0ff098424 */ /* 0x000fe400078e00ff */
[----:B------:R-:W-:Y:S02]  /*1f90*/  @!P1 FFMA R8, R3, 1.84467440737095516160e+19, RZ ;  /* 0x5f80000003089823 */ /* 0x000fe400000000ff */
[----:B------:R-:W-:-:S07]  /*1fa0*/  @!P1 VIADD R9, R9, 0x40 ;  /* 0x0000004009099836 */ /* 0x000fce0000000000 */
.L_x_33:
[----:B------:R-:W-:Y:S02]  /*1fb0*/  LEA R3, R6, 0xc0800000, 0x17 ;  /* 0xc080000006037811 */ /* 0x000fe400078eb8ff */
[----:B------:R-:W-:-:S03]  /*1fc0*/  IADD3 R5, PT, PT, R5, -0x7f, RZ ;  /* 0xffffff8105057810 */ /* 0x000fc60007ffe0ff */
[----:B------:R-:W-:Y:S01]  /*1fd0*/  IMAD.IADD R3, R8, 0x1, -R3 ;  /* 0x0000000108037824 */ /* 0x000fe200078e0a03 */
[C---:B------:R-:W-:Y:S01]  /*1fe0*/  IADD3 R6, PT, PT, R5.reuse, 0x7f, -R6 ;  /* 0x0000007f05067810 */ /* 0x040fe20007ffe806 */
[----:B------:R-:W-:Y:S02]  /*1ff0*/  IMAD R0, R5, -0x800000, R7 ;  /* 0xff80000005007824 */ /* 0x000fe400078e0207 */
[----:B------:R-:W0:Y:S01]  /*2000*/  MUFU.RCP R8, R3 ;  /* 0x0000000300087308 */ /* 0x000e220000001000 */
[----:B------:R-:W-:Y:S01]  /*2010*/  FADD.FTZ R11, -R3, -RZ ;  /* 0x800000ff030b7221 */ /* 0x000fe20000010100 */
[----:B------:R-:W-:-:S03]  /*2020*/  IMAD.IADD R6, R6, 0x1, R9 ;  /* 0x0000000106067824 */ /* 0x000fc600078e0209 */
[----:B0-----:R-:W-:-:S04]  /*2030*/  FFMA R13, R8, R11, 1 ;  /* 0x3f800000080d7423 */ /* 0x001fc8000000000b */
[----:B------:R-:W-:-:S04]  /*2040*/  FFMA R10, R8, R13, R8 ;  /* 0x0000000d080a7223 */ /* 0x000fc80000000008 */
[----:B------:R-:W-:-:S04]  /*2050*/  FFMA R7, R0, R10, RZ ;  /* 0x0000000a00077223 */ /* 0x000fc800000000ff */
[----:B------:R-:W-:-:S04]  /*2060*/  FFMA R8, R11, R7, R0 ;  /* 0x000000070b087223 */ /* 0x000fc80000000000 */
[----:B------:R-:W-:-:S04]  /*2070*/  FFMA R7, R10, R8, R7 ;  /* 0x000000080a077223 */ /* 0x000fc80000000007 */
[----:B------:R-:W-:-:S04]  /*2080*/  FFMA R8, R11, R7, R0 ;  /* 0x000000070b087223 */ /* 0x000fc80000000000 */
[----:B------:R-:W-:-:S05]  /*2090*/  FFMA R0, R10, R8, R7 ;  /* 0x000000080a007223 */ /* 0x000fca0000000007 */
[----:B------:R-:W-:-:S04]  /*20a0*/  SHF.R.U32.HI R3, RZ, 0x17, R0 ;  /* 0x00000017ff037819 */ /* 0x000fc80000011600 */
[----:B------:R-:W-:-:S05]  /*20b0*/  LOP3.LUT R3, R3, 0xff, RZ, 0xc0, !PT ;  /* 0x000000ff03037812 */ /* 0x000fca00078ec0ff */
[----:B------:R-:W-:-:S04]  /*20c0*/  IMAD.IADD R9, R3, 0x1, R6 ;  /* 0x0000000103097824 */ /* 0x000fc800078e0206 */
[----:B------:R-:W-:-:S05]  /*20d0*/  VIADD R3, R9, 0xffffffff ;  /* 0xffffffff09037836 */ /* 0x000fca0000000000 */
[----:B------:R-:W-:-:S13]  /*20e0*/  ISETP.GE.U32.AND P0, PT, R3, 0xfe, PT ;  /* 0x000000fe0300780c */ /* 0x000fda0003f06070 */
[----:B------:R-:W-:Y:S05]  /*20f0*/  @!P0 BRA `(.L_x_38) ;  /* 0x0000000000808947 */ /* 0x000fea0003800000 */
[----:B------:R-:W-:-:S13]  /*2100*/  ISETP.GT.AND P0, PT, R9, 0xfe, PT ;  /* 0x000000fe0900780c */ /* 0x000fda0003f04270 */
[----:B------:R-:W-:Y:S05]  /*2110*/  @P0 BRA `(.L_x_39) ;  /* 0x00000000006c0947 */ /* 0x000fea0003800000 */
[----:B------:R-:W-:-:S13]  /*2120*/  ISETP.GE.AND P0, PT, R9, 0x1, PT ;  /* 0x000000010900780c */ /* 0x000fda0003f06270 */
[----:B------:R-:W-:Y:S05]  /*2130*/  @P0 BRA `(.L_x_40) ;  /* 0x0000000000980947 */ /* 0x000fea0003800000 */
[----:B------:R-:W-:Y:S02]  /*2140*/  ISETP.GE.AND P0, PT, R9, -0x18, PT ;  /* 0xffffffe80900780c */ /* 0x000fe40003f06270 */
[----:B------:R-:W-:-:S11]  /*2150*/  LOP3.LUT R0, R0, 0x80000000, RZ, 0xc0, !PT ;  /* 0x8000000000007812 */ /* 0x000fd600078ec0ff */
[----:B------:R-:W-:Y:S05]  /*2160*/  @!P0 BRA `(.L_x_40) ;  /* 0x00000000008c8947 */ /* 0x000fea0003800000 */
[CCC-:B------:R-:W-:Y:S01]  /*2170*/  FFMA.RZ R3, R10.reuse, R8.reuse, R7.reuse ;  /* 0x000000080a037223 */ /* 0x1c0fe2000000c007 */
[CCC-:B------:R-:W-:Y:S01]  /*2180*/  FFMA.RM R6, R10.reuse, R8.reuse, R7.reuse ;  /* 0x000000080a067223 */ /* 0x1c0fe20000004007 */
[C---:B------:R-:W-:Y:S02]  /*2190*/  ISETP.NE.AND P2, PT, R9.reuse, RZ, PT ;  /* 0x000000ff0900720c */ /* 0x040fe40003f45270 */
[----:B------:R-:W-:Y:S02]  /*21a0*/  ISETP.NE.AND P1, PT, R9, RZ, PT ;  /* 0x000000ff0900720c */ /* 0x000fe40003f25270 */
[----:B------:R-:W-:Y:S01]  /*21b0*/  LOP3.LUT R5, R3, 0x7fffff, RZ, 0xc0, !PT ;  /* 0x007fffff03057812 */ /* 0x000fe200078ec0ff */
[----:B------:R-:W-:Y:S01]  /*21c0*/  FFMA.RP R3, R10, R8, R7 ;  /* 0x000000080a037223 */ /* 0x000fe20000008007 */
[C---:B------:R-:W-:Y:S01]  /*21d0*/  VIADD R8, R9.reuse, 0x20 ;  /* 0x0000002009087836 */ /* 0x040fe20000000000 */
[----:B------:R-:W-:Y:S02]  /*21e0*/  IADD3 R7, PT, PT, -R9, RZ, RZ ;  /* 0x000000ff09077210 */ /* 0x000fe40007ffe1ff */
[----:B------:R-:W-:-:S02]  /*21f0*/  LOP3.LUT R5, R5, 0x800000, RZ, 0xfc, !PT ;  /* 0x0080000005057812 */ /* 0x000fc400078efcff */
[----:B------:R-:W-:Y:S02]  /*2200*/  FSETP.NEU.FTZ.AND P0, PT, R3, R6, PT ;  /* 0x000000060300720b */ /* 0x000fe40003f1d000 */
[----:B------:R-:W-:Y:S02]  /*2210*/  SHF.L.U32 R8, R5, R8, RZ ;  /* 0x0000000805087219 */ /* 0x000fe400000006ff */
[----:B------:R-:W-:Y:S02]  /*2220*/  SEL R6, R7, RZ, P2 ;  /* 0x000000ff07067207 */ /* 0x000fe40001000000 */
[----:B------:R-:W-:Y:S02]  /*2230*/  ISETP.NE.AND P1, PT, R8, RZ, P1 ;  /* 0x000000ff0800720c */ /* 0x000fe40000f25270 */
[----:B------:R-:W-:Y:S02]  /*2240*/  SHF.R.U32.HI R6, RZ, R6, R5 ;  /* 0x00000006ff067219 */ /* 0x000fe40000011605 */
[----:B------:R-:W-:-:S02]  /*2250*/  PLOP3.LUT P0, PT, P0, P1, PT, 0xf8, 0x8f ;  /* 0x00000000008f781c */ /* 0x000fc40000703f70 */
[----:B------:R-:W-:Y:S02]  /*2260*/  SHF.R.U32.HI R8, RZ, 0x1, R6 ;  /* 0x00000001ff087819 */ /* 0x000fe40000011606 */
[----:B------:R-:W-:-:S04]  /*2270*/  SEL R3, RZ, 0x1, !P0 ;  /* 0x00000001ff037807 */ /* 0x000fc80004000000 */
[----:B------:R-:W-:-:S04]  /*2280*/  LOP3.LUT R3, R3, 0x1, R8, 0xf8, !PT ;  /* 0x0000000103037812 */ /* 0x000fc800078ef808 */
[----:B------:R-:W-:-:S05]  /*2290*/  LOP3.LUT R3, R3, R6, RZ, 0xc0, !PT ;  /* 0x0000000603037212 */ /* 0x000fca00078ec0ff */
[----:B------:R-:W-:-:S05]  /*22a0*/  IMAD.IADD R3, R8, 0x1, R3 ;  /* 0x0000000108037824 */ /* 0x000fca00078e0203 */
[----:B------:R-:W-:Y:S01]  /*22b0*/  LOP3.LUT R0, R3, R0, RZ, 0xfc, !PT ;  /* 0x0000000003007212 */ /* 0x000fe200078efcff */
[----:B------:R-:W-:Y:S06]  /*22c0*/  BRA `(.L_x_40) ;  /* 0x0000000000347947 */ /* 0x000fec0003800000 */
.L_x_39:
[----:B------:R-:W-:-:S04]  /*22d0*/  LOP3.LUT R0, R0, 0x80000000, RZ, 0xc0, !PT ;  /* 0x8000000000007812 */ /* 0x000fc800078ec0ff */
[----:B------:R-:W-:Y:S01]  /*22e0*/  LOP3.LUT R0, R0, 0x7f800000, RZ, 0xfc, !PT ;  /* 0x7f80000000007812 */ /* 0x000fe200078efcff */
[----:B------:R-:W-:Y:S06]  /*22f0*/  BRA `(.L_x_40) ;  /* 0x0000000000287947 */ /* 0x000fec0003800000 */
.L_x_38:
[----:B------:R-:W-:Y:S01]  /*2300*/  IMAD R0, R6, 0x800000, R0 ;  /* 0x0080000006007824 */ /* 0x000fe200078e0200 */
[----:B------:R-:W-:Y:S06]  /*2310*/  BRA `(.L_x_40) ;  /* 0x0000000000207947 */ /* 0x000fec0003800000 */
.L_x_37:
[----:B------:R-:W-:-:S04]  /*2320*/  LOP3.LUT R0, R8, 0x80000000, R7, 0x48, !PT ;  /* 0x8000000008007812 */ /* 0x000fc800078e4807 */
[----:B------:R-:W-:Y:S01]  /*2330*/  LOP3.LUT R0, R0, 0x7f800000, RZ, 0xfc, !PT ;  /* 0x7f80000000007812 */ /* 0x000fe200078efcff */
[----:B------:R-:W-:Y:S06]  /*2340*/  BRA `(.L_x_40) ;  /* 0x0000000000147947 */ /* 0x000fec0003800000 */
.L_x_36:
[----:B------:R-:W-:Y:S01]  /*2350*/  LOP3.LUT R0, R8, 0x80000000, R7, 0x48, !PT ;  /* 0x8000000008007812 */ /* 0x000fe200078e4807 */
[----:B------:R-:W-:Y:S06]  /*2360*/  BRA `(.L_x_40) ;  /* 0x00000000000c7947 */ /* 0x000fec0003800000 */
.L_x_35:
[----:B------:R-:W0:Y:S01]  /*2370*/  MUFU.RSQ R0, -QNAN ;  /* 0xffc0000000007908 */ /* 0x000e220000001400 */
[----:B------:R-:W-:Y:S05]  /*2380*/  BRA `(.L_x_40) ;  /* 0x0000000000047947 */ /* 0x000fea0003800000 */
.L_x_34:
[----:B------:R-:W-:-:S07]  /*2390*/  FADD.FTZ R0, R0, R3 ;  /* 0x0000000300007221 */ /* 0x000fce0000010000 */
.L_x_40:
[----:B------:R-:W-:-:S04]  /*23a0*/  IMAD.MOV.U32 R3, RZ, RZ, 0x0 ;  /* 0x00000000ff037424 */ /* 0x000fc800078e00ff */
[----:B0-----:R-:W-:Y:S05]  /*23b0*/  RET.REL.NODEC R2 `(_Z18basic_merge_kernelPiiS_iS_) ;  /* 0xffffffdc02107950 */ /* 0x001fea0003c3ffff */
.L_x_41:
[----:B------:R-:W-:-:S00]  /*23c0*/  BRA `(.L_x_41) ;  /* 0xfffffffc00fc7947 */ /* 0x000fc0000383ffff */
[----:B------:R-:W-:-:S00]  /*23d0*/  NOP ;  /* 0x0000000000007918 */ /* 0x000fc00000000000 */
        /* <DEDUP_REMOVED lines=10> */
.L_x_42:


//--------------------- .nv.shared.reserved.0     --------------------------
	.section	.nv.shared.reserved.0,"aw",@nobits
	.weak		__nv_reservedSMEM_offset_0_alias
	.size		__nv_reservedSMEM_offset_0_alias, 0, 64
	.other		__nv_reservedSMEM_offset_0_alias,@"STO_CUDA_RESERVED_SHARED STV_DEFAULT"
__nv_reservedSMEM_offset_0_alias:
	.zero		0
	.zero		64


//--------------------- .nv.constant0._Z18basic_merge_kernelPiiS_iS_ --------------------------
	.section	.nv.constant0._Z18basic_merge_kernelPiiS_iS_,"a",@progbits
	.sectionflags	@""
	.align	4
.nv.constant0._Z18basic_merge_kernelPiiS_iS_:
	.zero		936


//--------------------- SYMBOLS --------------------------

	.type		.nv.reservedSmem.offset0,@object
	.size		.nv.reservedSmem.offset0,0x4
